//
// Generated by NVIDIA NVVM Compiler
//
// Compiler Build ID: CL-36424714
// Cuda compilation tools, release 13.0, V13.0.88
// Based on NVVM 20.0.0
//

.version 9.0
.target sm_100
.address_size 64

	// .globl	_Z15matrixMulKernelPfS_S_i
// _ZZ15matrixMulSharedPfS_S_iE2As has been demoted
// _ZZ15matrixMulSharedPfS_S_iE2Bs has been demoted
// _ZZ13matrixMulFourPfS_S_iE2As has been demoted
// _ZZ13matrixMulFourPfS_S_iE2Bs has been demoted

.visible .entry _Z15matrixMulKernelPfS_S_i(
	.param .u64 .ptr .align 1 _Z15matrixMulKernelPfS_S_i_param_0,
	.param .u64 .ptr .align 1 _Z15matrixMulKernelPfS_S_i_param_1,
	.param .u64 .ptr .align 1 _Z15matrixMulKernelPfS_S_i_param_2,
	.param .u32 _Z15matrixMulKernelPfS_S_i_param_3
)
{
	.reg .pred 	%p<10>;
	.reg .b32 	%r<39>;
	.reg .b32 	%f<68>;
	.reg .b64 	%rd<67>;

	ld.param.u64 	%rd14, [_Z15matrixMulKernelPfS_S_i_param_0];
	ld.param.u64 	%rd15, [_Z15matrixMulKernelPfS_S_i_param_1];
	ld.param.u32 	%r17, [_Z15matrixMulKernelPfS_S_i_param_3];
	cvta.to.global.u64 	%rd1, %rd15;
	cvta.to.global.u64 	%rd2, %rd14;
	mov.u32 	%r18, %ctaid.y;
	mov.u32 	%r19, %ntid.y;
	mov.u32 	%r20, %tid.y;
	mad.lo.s32 	%r1, %r18, %r19, %r20;
	mov.u32 	%r21, %ctaid.x;
	mov.u32 	%r22, %ntid.x;
	mov.u32 	%r23, %tid.x;
	mad.lo.s32 	%r2, %r21, %r22, %r23;
	setp.lt.s32 	%p1, %r17, 1;
	mov.f32 	%f67, 0f00000000;
	@%p1 bra 	$L__BB0_12;
	mul.lo.s32 	%r3, %r17, %r1;
	and.b32  	%r4, %r17, 7;
	setp.lt.u32 	%p2, %r17, 8;
	mov.f32 	%f67, 0f00000000;
	mov.b32 	%r37, 0;
	@%p2 bra 	$L__BB0_4;
	and.b32  	%r37, %r17, 2147483640;
	neg.s32 	%r35, %r37;
	mul.wide.u32 	%rd16, %r17, 4;
	add.s64 	%rd3, %rd1, %rd16;
	mul.wide.u32 	%rd17, %r17, 8;
	add.s64 	%rd4, %rd1, %rd17;
	mul.wide.u32 	%rd18, %r17, 12;
	add.s64 	%rd5, %rd1, %rd18;
	mul.wide.u32 	%rd19, %r17, 16;
	add.s64 	%rd6, %rd1, %rd19;
	mul.wide.u32 	%rd20, %r17, 20;
	add.s64 	%rd7, %rd1, %rd20;
	mul.wide.u32 	%rd21, %r17, 24;
	add.s64 	%rd8, %rd1, %rd21;
	mul.wide.u32 	%rd22, %r17, 28;
	add.s64 	%rd9, %rd1, %rd22;
	mul.wide.u32 	%rd23, %r3, 4;
	add.s64 	%rd24, %rd23, %rd2;
	add.s64 	%rd66, %rd24, 16;
	mov.f32 	%f67, 0f00000000;
	mov.u32 	%r34, %r2;
$L__BB0_3:
	.pragma "nounroll";
	mul.wide.s32 	%rd25, %r34, 4;
	add.s64 	%rd26, %rd3, %rd25;
	add.s64 	%rd27, %rd4, %rd25;
	add.s64 	%rd28, %rd5, %rd25;
	add.s64 	%rd29, %rd6, %rd25;
	add.s64 	%rd30, %rd7, %rd25;
	add.s64 	%rd31, %rd8, %rd25;
	add.s64 	%rd32, %rd9, %rd25;
	add.s64 	%rd33, %rd1, %rd25;
	ld.global.f32 	%f17, [%rd66+-16];
	ld.global.f32 	%f18, [%rd33];
	fma.rn.f32 	%f19, %f17, %f18, %f67;
	ld.global.f32 	%f20, [%rd66+-12];
	ld.global.f32 	%f21, [%rd26];
	fma.rn.f32 	%f22, %f20, %f21, %f19;
	ld.global.f32 	%f23, [%rd66+-8];
	ld.global.f32 	%f24, [%rd27];
	fma.rn.f32 	%f25, %f23, %f24, %f22;
	ld.global.f32 	%f26, [%rd66+-4];
	ld.global.f32 	%f27, [%rd28];
	fma.rn.f32 	%f28, %f26, %f27, %f25;
	ld.global.f32 	%f29, [%rd66];
	ld.global.f32 	%f30, [%rd29];
	fma.rn.f32 	%f31, %f29, %f30, %f28;
	ld.global.f32 	%f32, [%rd66+4];
	ld.global.f32 	%f33, [%rd30];
	fma.rn.f32 	%f34, %f32, %f33, %f31;
	ld.global.f32 	%f35, [%rd66+8];
	ld.global.f32 	%f36, [%rd31];
	fma.rn.f32 	%f37, %f35, %f36, %f34;
	ld.global.f32 	%f38, [%rd66+12];
	ld.global.f32 	%f39, [%rd32];
	fma.rn.f32 	%f67, %f38, %f39, %f37;
	add.s32 	%r35, %r35, 8;
	shl.b32 	%r25, %r17, 3;
	add.s32 	%r34, %r34, %r25;
	add.s64 	%rd66, %rd66, 32;
	setp.ne.s32 	%p3, %r35, 0;
	@%p3 bra 	$L__BB0_3;
$L__BB0_4:
	setp.eq.s32 	%p4, %r4, 0;
	@%p4 bra 	$L__BB0_12;
	and.b32  	%r12, %r17, 3;
	setp.lt.u32 	%p5, %r4, 4;
	@%p5 bra 	$L__BB0_7;
	add.s32 	%r26, %r37, %r3;
	mul.wide.u32 	%rd34, %r26, 4;
	add.s64 	%rd35, %rd2, %rd34;
	ld.global.f32 	%f41, [%rd35];
	mad.lo.s32 	%r27, %r37, %r17, %r2;
	mul.wide.s32 	%rd36, %r27, 4;
	add.s64 	%rd37, %rd1, %rd36;
	ld.global.f32 	%f42, [%rd37];
	fma.rn.f32 	%f43, %f41, %f42, %f67;
	cvt.u64.u32 	%rd38, %r3;
	cvt.u64.u32 	%rd39, %r37;
	add.s64 	%rd40, %rd39, %rd38;
	shl.b64 	%rd41, %rd40, 2;
	add.s64 	%rd42, %rd2, %rd41;
	ld.global.f32 	%f44, [%rd42+4];
	mul.wide.u32 	%rd43, %r17, 4;
	add.s64 	%rd44, %rd37, %rd43;
	ld.global.f32 	%f45, [%rd44];
	fma.rn.f32 	%f46, %f44, %f45, %f43;
	ld.global.f32 	%f47, [%rd42+8];
	add.s64 	%rd45, %rd44, %rd43;
	ld.global.f32 	%f48, [%rd45];
	fma.rn.f32 	%f49, %f47, %f48, %f46;
	ld.global.f32 	%f50, [%rd42+12];
	add.s64 	%rd46, %rd45, %rd43;
	ld.global.f32 	%f51, [%rd46];
	fma.rn.f32 	%f67, %f50, %f51, %f49;
	add.s32 	%r37, %r37, 4;
$L__BB0_7:
	setp.eq.s32 	%p6, %r12, 0;
	@%p6 bra 	$L__BB0_12;
	setp.eq.s32 	%p7, %r12, 1;
	@%p7 bra 	$L__BB0_10;
	add.s32 	%r28, %r37, %r3;
	mul.wide.u32 	%rd47, %r28, 4;
	add.s64 	%rd48, %rd2, %rd47;
	ld.global.f32 	%f53, [%rd48];
	mad.lo.s32 	%r29, %r37, %r17, %r2;
	mul.wide.s32 	%rd49, %r29, 4;
	add.s64 	%rd50, %rd1, %rd49;
	ld.global.f32 	%f54, [%rd50];
	fma.rn.f32 	%f55, %f53, %f54, %f67;
	cvt.u64.u32 	%rd51, %r3;
	cvt.u64.u32 	%rd52, %r37;
	add.s64 	%rd53, %rd52, %rd51;
	shl.b64 	%rd54, %rd53, 2;
	add.s64 	%rd55, %rd2, %rd54;
	ld.global.f32 	%f56, [%rd55+4];
	mul.wide.u32 	%rd56, %r17, 4;
	add.s64 	%rd57, %rd50, %rd56;
	ld.global.f32 	%f57, [%rd57];
	fma.rn.f32 	%f67, %f56, %f57, %f55;
	add.s32 	%r37, %r37, 2;
$L__BB0_10:
	and.b32  	%r30, %r17, 1;
	setp.eq.b32 	%p8, %r30, 1;
	not.pred 	%p9, %p8;
	@%p9 bra 	$L__BB0_12;
	add.s32 	%r31, %r37, %r3;
	mul.wide.u32 	%rd58, %r31, 4;
	add.s64 	%rd59, %rd2, %rd58;
	ld.global.f32 	%f58, [%rd59];
	mad.lo.s32 	%r32, %r37, %r17, %r2;
	mul.wide.s32 	%rd60, %r32, 4;
	add.s64 	%rd61, %rd1, %rd60;
	ld.global.f32 	%f59, [%rd61];
	fma.rn.f32 	%f67, %f58, %f59, %f67;
$L__BB0_12:
	ld.param.u64 	%rd65, [_Z15matrixMulKernelPfS_S_i_param_2];
	cvta.to.global.u64 	%rd62, %rd65;
	mad.lo.s32 	%r33, %r17, %r1, %r2;
	mul.wide.s32 	%rd63, %r33, 4;
	add.s64 	%rd64, %rd62, %rd63;
	st.global.f32 	[%rd64], %f67;
	ret;

}
	// .globl	_Z15matrixMulSharedPfS_S_i
.visible .entry _Z15matrixMulSharedPfS_S_i(
	.param .u64 .ptr .align 1 _Z15matrixMulSharedPfS_S_i_param_0,
	.param .u64 .ptr .align 1 _Z15matrixMulSharedPfS_S_i_param_1,
	.param .u64 .ptr .align 1 _Z15matrixMulSharedPfS_S_i_param_2,
	.param .u32 _Z15matrixMulSharedPfS_S_i_param_3
)
{
	.reg .pred 	%p<5>;
	.reg .b32 	%r<64>;
	.reg .b32 	%f<163>;
	.reg .b64 	%rd<26>;
	// demoted variable
	.shared .align 4 .b8 _ZZ15matrixMulSharedPfS_S_iE2As[1024];
	// demoted variable
	.shared .align 4 .b8 _ZZ15matrixMulSharedPfS_S_iE2Bs[1024];
	ld.param.u32 	%r23, [_Z15matrixMulSharedPfS_S_i_param_3];
	mov.u32 	%r24, %ctaid.x;
	mov.u32 	%r25, %ctaid.y;
	mov.u32 	%r1, %tid.x;
	mov.u32 	%r2, %tid.y;
	shl.b32 	%r26, %r25, 4;
	add.s32 	%r3, %r26, %r2;
	shl.b32 	%r4, %r24, 4;
	add.s32 	%r5, %r4, %r1;
	setp.lt.s32 	%p1, %r23, -14;
	mov.f32 	%f162, 0f00000000;
	@%p1 bra 	$L__BB1_7;
	add.s32 	%r28, %r23, -1;
	shr.s32 	%r29, %r28, 31;
	shr.u32 	%r30, %r29, 28;
	add.s32 	%r31, %r28, %r30;
	shr.s32 	%r6, %r31, 4;
	mad.lo.s32 	%r7, %r23, %r3, %r1;
	shl.b32 	%r32, %r2, 6;
	mov.u32 	%r33, _ZZ15matrixMulSharedPfS_S_iE2As;
	add.s32 	%r8, %r33, %r32;
	setp.lt.s32 	%p2, %r23, 17;
	mov.f32 	%f162, 0f00000000;
	mov.b32 	%r63, 0;
	@%p2 bra 	$L__BB1_5;
	add.s32 	%r9, %r6, 1;
	and.b32  	%r34, %r9, 2147483646;
	neg.s32 	%r62, %r34;
	add.s32 	%r35, %r2, 16;
	mad.lo.s32 	%r36, %r23, %r35, %r1;
	add.s32 	%r60, %r36, %r4;
	mad.lo.s32 	%r37, %r2, %r23, %r1;
	add.s32 	%r59, %r37, %r4;
	mov.f32 	%f162, 0f00000000;
	mov.u32 	%r61, %r7;
$L__BB1_3:
	ld.param.u64 	%rd23, [_Z15matrixMulSharedPfS_S_i_param_1];
	ld.param.u64 	%rd21, [_Z15matrixMulSharedPfS_S_i_param_0];
	cvta.to.global.u64 	%rd4, %rd21;
	mul.wide.s32 	%rd5, %r61, 4;
	add.s64 	%rd6, %rd4, %rd5;
	ld.global.f32 	%f11, [%rd6];
	shl.b32 	%r39, %r1, 2;
	add.s32 	%r40, %r8, %r39;
	st.shared.f32 	[%r40], %f11;
	cvta.to.global.u64 	%rd7, %rd23;
	mul.wide.u32 	%rd8, %r59, 4;
	add.s64 	%rd9, %rd7, %rd8;
	ld.global.f32 	%f12, [%rd9];
	mov.u32 	%r42, _ZZ15matrixMulSharedPfS_S_iE2Bs;
	add.s32 	%r43, %r42, %r39;
	add.s32 	%r44, %r43, %r32;
	st.shared.f32 	[%r44], %f12;
	bar.sync 	0;
	ld.shared.f32 	%f13, [%r8];
	ld.shared.f32 	%f14, [%r43];
	fma.rn.f32 	%f15, %f13, %f14, %f162;
	ld.shared.f32 	%f16, [%r8+4];
	ld.shared.f32 	%f17, [%r43+64];
	fma.rn.f32 	%f18, %f16, %f17, %f15;
	ld.shared.f32 	%f19, [%r8+8];
	ld.shared.f32 	%f20, [%r43+128];
	fma.rn.f32 	%f21, %f19, %f20, %f18;
	ld.shared.f32 	%f22, [%r8+12];
	ld.shared.f32 	%f23, [%r43+192];
	fma.rn.f32 	%f24, %f22, %f23, %f21;
	ld.shared.f32 	%f25, [%r8+16];
	ld.shared.f32 	%f26, [%r43+256];
	fma.rn.f32 	%f27, %f25, %f26, %f24;
	ld.shared.f32 	%f28, [%r8+20];
	ld.shared.f32 	%f29, [%r43+320];
	fma.rn.f32 	%f30, %f28, %f29, %f27;
	ld.shared.f32 	%f31, [%r8+24];
	ld.shared.f32 	%f32, [%r43+384];
	fma.rn.f32 	%f33, %f31, %f32, %f30;
	ld.shared.f32 	%f34, [%r8+28];
	ld.shared.f32 	%f35, [%r43+448];
	fma.rn.f32 	%f36, %f34, %f35, %f33;
	ld.shared.f32 	%f37, [%r8+32];
	ld.shared.f32 	%f38, [%r43+512];
	fma.rn.f32 	%f39, %f37, %f38, %f36;
	ld.shared.f32 	%f40, [%r8+36];
	ld.shared.f32 	%f41, [%r43+576];
	fma.rn.f32 	%f42, %f40, %f41, %f39;
	ld.shared.f32 	%f43, [%r8+40];
	ld.shared.f32 	%f44, [%r43+640];
	fma.rn.f32 	%f45, %f43, %f44, %f42;
	ld.shared.f32 	%f46, [%r8+44];
	ld.shared.f32 	%f47, [%r43+704];
	fma.rn.f32 	%f48, %f46, %f47, %f45;
	ld.shared.f32 	%f49, [%r8+48];
	ld.shared.f32 	%f50, [%r43+768];
	fma.rn.f32 	%f51, %f49, %f50, %f48;
	ld.shared.f32 	%f52, [%r8+52];
	ld.shared.f32 	%f53, [%r43+832];
	fma.rn.f32 	%f54, %f52, %f53, %f51;
	ld.shared.f32 	%f55, [%r8+56];
	ld.shared.f32 	%f56, [%r43+896];
	fma.rn.f32 	%f57, %f55, %f56, %f54;
	ld.shared.f32 	%f58, [%r8+60];
	ld.shared.f32 	%f59, [%r43+960];
	fma.rn.f32 	%f60, %f58, %f59, %f57;
	bar.sync 	0;
	ld.global.f32 	%f61, [%rd6+64];
	st.shared.f32 	[%r40], %f61;
	mul.wide.s32 	%rd10, %r60, 4;
	add.s64 	%rd11, %rd7, %rd10;
	ld.global.f32 	%f62, [%rd11];
	st.shared.f32 	[%r44], %f62;
	bar.sync 	0;
	ld.shared.f32 	%f63, [%r8];
	ld.shared.f32 	%f64, [%r43];
	fma.rn.f32 	%f65, %f63, %f64, %f60;
	ld.shared.f32 	%f66, [%r8+4];
	ld.shared.f32 	%f67, [%r43+64];
	fma.rn.f32 	%f68, %f66, %f67, %f65;
	ld.shared.f32 	%f69, [%r8+8];
	ld.shared.f32 	%f70, [%r43+128];
	fma.rn.f32 	%f71, %f69, %f70, %f68;
	ld.shared.f32 	%f72, [%r8+12];
	ld.shared.f32 	%f73, [%r43+192];
	fma.rn.f32 	%f74, %f72, %f73, %f71;
	ld.shared.f32 	%f75, [%r8+16];
	ld.shared.f32 	%f76, [%r43+256];
	fma.rn.f32 	%f77, %f75, %f76, %f74;
	ld.shared.f32 	%f78, [%r8+20];
	ld.shared.f32 	%f79, [%r43+320];
	fma.rn.f32 	%f80, %f78, %f79, %f77;
	ld.shared.f32 	%f81, [%r8+24];
	ld.shared.f32 	%f82, [%r43+384];
	fma.rn.f32 	%f83, %f81, %f82, %f80;
	ld.shared.f32 	%f84, [%r8+28];
	ld.shared.f32 	%f85, [%r43+448];
	fma.rn.f32 	%f86, %f84, %f85, %f83;
	ld.shared.f32 	%f87, [%r8+32];
	ld.shared.f32 	%f88, [%r43+512];
	fma.rn.f32 	%f89, %f87, %f88, %f86;
	ld.shared.f32 	%f90, [%r8+36];
	ld.shared.f32 	%f91, [%r43+576];
	fma.rn.f32 	%f92, %f90, %f91, %f89;
	ld.shared.f32 	%f93, [%r8+40];
	ld.shared.f32 	%f94, [%r43+640];
	fma.rn.f32 	%f95, %f93, %f94, %f92;
	ld.shared.f32 	%f96, [%r8+44];
	ld.shared.f32 	%f97, [%r43+704];
	fma.rn.f32 	%f98, %f96, %f97, %f95;
	ld.shared.f32 	%f99, [%r8+48];
	ld.shared.f32 	%f100, [%r43+768];
	fma.rn.f32 	%f101, %f99, %f100, %f98;
	ld.shared.f32 	%f102, [%r8+52];
	ld.shared.f32 	%f103, [%r43+832];
	fma.rn.f32 	%f104, %f102, %f103, %f101;
	ld.shared.f32 	%f105, [%r8+56];
	ld.shared.f32 	%f106, [%r43+896];
	fma.rn.f32 	%f107, %f105, %f106, %f104;
	ld.shared.f32 	%f108, [%r8+60];
	ld.shared.f32 	%f109, [%r43+960];
	fma.rn.f32 	%f162, %f108, %f109, %f107;
	bar.sync 	0;
	add.s32 	%r62, %r62, 2;
	add.s32 	%r61, %r61, 32;
	shl.b32 	%r45, %r23, 5;
	add.s32 	%r60, %r60, %r45;
	add.s32 	%r59, %r59, %r45;
	setp.ne.s32 	%p3, %r62, 0;
	@%p3 bra 	$L__BB1_3;
	shl.b32 	%r46, %r9, 4;
	and.b32  	%r63, %r46, -32;
$L__BB1_5:
	and.b32  	%r47, %r6, 1;
	setp.eq.b32 	%p4, %r47, 1;
	@%p4 bra 	$L__BB1_7;
	ld.param.u64 	%rd24, [_Z15matrixMulSharedPfS_S_i_param_1];
	ld.param.u64 	%rd22, [_Z15matrixMulSharedPfS_S_i_param_0];
	add.s32 	%r48, %r7, %r63;
	cvta.to.global.u64 	%rd12, %rd22;
	mul.wide.s32 	%rd13, %r48, 4;
	add.s64 	%rd14, %rd12, %rd13;
	ld.global.f32 	%f110, [%rd14];
	shl.b32 	%r50, %r1, 2;
	add.s32 	%r51, %r8, %r50;
	st.shared.f32 	[%r51], %f110;
	add.s32 	%r52, %r63, %r2;
	mad.lo.s32 	%r53, %r52, %r23, %r5;
	cvta.to.global.u64 	%rd15, %rd24;
	mul.wide.s32 	%rd16, %r53, 4;
	add.s64 	%rd17, %rd15, %rd16;
	ld.global.f32 	%f111, [%rd17];
	mov.u32 	%r55, _ZZ15matrixMulSharedPfS_S_iE2Bs;
	add.s32 	%r56, %r55, %r50;
	add.s32 	%r57, %r56, %r32;
	st.shared.f32 	[%r57], %f111;
	bar.sync 	0;
	ld.shared.f32 	%f112, [%r8];
	ld.shared.f32 	%f113, [%r56];
	fma.rn.f32 	%f114, %f112, %f113, %f162;
	ld.shared.f32 	%f115, [%r8+4];
	ld.shared.f32 	%f116, [%r56+64];
	fma.rn.f32 	%f117, %f115, %f116, %f114;
	ld.shared.f32 	%f118, [%r8+8];
	ld.shared.f32 	%f119, [%r56+128];
	fma.rn.f32 	%f120, %f118, %f119, %f117;
	ld.shared.f32 	%f121, [%r8+12];
	ld.shared.f32 	%f122, [%r56+192];
	fma.rn.f32 	%f123, %f121, %f122, %f120;
	ld.shared.f32 	%f124, [%r8+16];
	ld.shared.f32 	%f125, [%r56+256];
	fma.rn.f32 	%f126, %f124, %f125, %f123;
	ld.shared.f32 	%f127, [%r8+20];
	ld.shared.f32 	%f128, [%r56+320];
	fma.rn.f32 	%f129, %f127, %f128, %f126;
	ld.shared.f32 	%f130, [%r8+24];
	ld.shared.f32 	%f131, [%r56+384];
	fma.rn.f32 	%f132, %f130, %f131, %f129;
	ld.shared.f32 	%f133, [%r8+28];
	ld.shared.f32 	%f134, [%r56+448];
	fma.rn.f32 	%f135, %f133, %f134, %f132;
	ld.shared.f32 	%f136, [%r8+32];
	ld.shared.f32 	%f137, [%r56+512];
	fma.rn.f32 	%f138, %f136, %f137, %f135;
	ld.shared.f32 	%f139, [%r8+36];
	ld.shared.f32 	%f140, [%r56+576];
	fma.rn.f32 	%f141, %f139, %f140, %f138;
	ld.shared.f32 	%f142, [%r8+40];
	ld.shared.f32 	%f143, [%r56+640];
	fma.rn.f32 	%f144, %f142, %f143, %f141;
	ld.shared.f32 	%f145, [%r8+44];
	ld.shared.f32 	%f146, [%r56+704];
	fma.rn.f32 	%f147, %f145, %f146, %f144;
	ld.shared.f32 	%f148, [%r8+48];
	ld.shared.f32 	%f149, [%r56+768];
	fma.rn.f32 	%f150, %f148, %f149, %f147;
	ld.shared.f32 	%f151, [%r8+52];
	ld.shared.f32 	%f152, [%r56+832];
	fma.rn.f32 	%f153, %f151, %f152, %f150;
	ld.shared.f32 	%f154, [%r8+56];
	ld.shared.f32 	%f155, [%r56+896];
	fma.rn.f32 	%f156, %f154, %f155, %f153;
	ld.shared.f32 	%f157, [%r8+60];
	ld.shared.f32 	%f158, [%r56+960];
	fma.rn.f32 	%f162, %f157, %f158, %f156;
	bar.sync 	0;
$L__BB1_7:
	ld.param.u64 	%rd25, [_Z15matrixMulSharedPfS_S_i_param_2];
	cvta.to.global.u64 	%rd18, %rd25;
	mad.lo.s32 	%r58, %r23, %r3, %r5;
	mul.wide.s32 	%rd19, %r58, 4;
	add.s64 	%rd20, %rd18, %rd19;
	st.global.f32 	[%rd20], %f162;
	ret;

}
	// .globl	_Z13matrixMulFourPfS_S_i
.visible .entry _Z13matrixMulFourPfS_S_i(
	.param .u64 .ptr .align 1 _Z13matrixMulFourPfS_S_i_param_0,
	.param .u64 .ptr .align 1 _Z13matrixMulFourPfS_S_i_param_1,
	.param .u64 .ptr .align 1 _Z13matrixMulFourPfS_S_i_param_2,
	.param .u32 _Z13matrixMulFourPfS_S_i_param_3
)
{
	.reg .pred 	%p<11>;
	.reg .b32 	%r<70>;
	.reg .b32 	%f<93>;
	.reg .b64 	%rd<17>;
	// demoted variable
	.shared .align 4 .b8 _ZZ13matrixMulFourPfS_S_iE2As[512];
	// demoted variable
	.shared .align 4 .b8 _ZZ13matrixMulFourPfS_S_iE2Bs[512];
	ld.param.u64 	%rd8, [_Z13matrixMulFourPfS_S_i_param_0];
	ld.param.u64 	%rd7, [_Z13matrixMulFourPfS_S_i_param_1];
	ld.param.u64 	%rd9, [_Z13matrixMulFourPfS_S_i_param_2];
	ld.param.u32 	%r34, [_Z13matrixMulFourPfS_S_i_param_3];
	cvta.to.global.u64 	%rd1, %rd9;
	cvta.to.global.u64 	%rd2, %rd8;
	mov.u32 	%r35, %ctaid.x;
	mov.u32 	%r36, %ctaid.y;
	mov.u32 	%r64, %tid.x;
	mov.u32 	%r67, %tid.y;
	shl.b32 	%r37, %r36, 4;
	shl.b32 	%r3, %r67, 1;
	add.s32 	%r4, %r37, %r3;
	shl.b32 	%r5, %r35, 4;
	shl.b32 	%r6, %r64, 1;
	add.s32 	%r7, %r5, %r6;
	setp.lt.s32 	%p1, %r34, -6;
	mov.f32 	%f89, 0f00000000;
	mov.f32 	%f90, %f89;
	mov.f32 	%f91, %f89;
	mov.f32 	%f92, %f89;
	@%p1 bra 	$L__BB2_13;
	add.s32 	%r38, %r34, -1;
	shr.s32 	%r39, %r38, 31;
	shr.u32 	%r40, %r39, 29;
	add.s32 	%r41, %r38, %r40;
	shr.s32 	%r42, %r41, 3;
	neg.s32 	%r69, %r42;
	shl.b32 	%r43, %r64, 2;
	mov.u32 	%r44, _ZZ13matrixMulFourPfS_S_iE2As;
	shl.b32 	%r45, %r67, 6;
	mov.u32 	%r46, _ZZ13matrixMulFourPfS_S_iE2Bs;
	shl.b32 	%r47, %r3, 5;
	add.s32 	%r48, %r44, %r47;
	add.s32 	%r8, %r48, 28;
	add.s32 	%r9, %r48, %r43;
	mul.lo.s32 	%r49, %r4, %r34;
	shl.b32 	%r50, %r6, 2;
	add.s32 	%r13, %r46, %r50;
	add.s32 	%r10, %r13, %r45;
	add.s32 	%r11, %r4, 1;
	add.s32 	%r51, %r49, %r34;
	add.s32 	%r12, %r7, 1;
	mad.lo.s32 	%r52, %r67, %r34, %r5;
	add.s32 	%r68, %r52, %r6;
	shl.b32 	%r16, %r34, 3;
	add.s32 	%r66, %r64, %r49;
	add.s32 	%r65, %r64, %r51;
	cvta.to.global.u64 	%rd3, %rd7;
	mov.f32 	%f89, 0f00000000;
$L__BB2_2:
	max.s32 	%r53, %r4, %r64;
	setp.ge.s32 	%p2, %r53, %r34;
	mov.f32 	%f87, 0f00000000;
	@%p2 bra 	$L__BB2_4;
	mul.wide.s32 	%rd10, %r66, 4;
	add.s64 	%rd11, %rd2, %rd10;
	ld.global.f32 	%f87, [%rd11];
$L__BB2_4:
	st.shared.f32 	[%r9], %f87;
	max.s32 	%r54, %r7, %r67;
	setp.ge.s32 	%p3, %r54, %r34;
	mul.wide.s32 	%rd12, %r68, 4;
	add.s64 	%rd4, %rd3, %rd12;
	mov.f32 	%f88, 0f00000000;
	@%p3 bra 	$L__BB2_6;
	ld.global.f32 	%f88, [%rd4];
$L__BB2_6:
	st.shared.f32 	[%r10], %f88;
	max.s32 	%r55, %r11, %r64;
	setp.lt.s32 	%p4, %r55, %r34;
	@%p4 bra 	$L__BB2_8;
	mov.b32 	%r56, 0;
	st.shared.u32 	[%r9+32], %r56;
	bra.uni 	$L__BB2_9;
$L__BB2_8:
	mul.wide.s32 	%rd13, %r65, 4;
	add.s64 	%rd14, %rd2, %rd13;
	ld.global.f32 	%f21, [%rd14];
	st.shared.f32 	[%r9+32], %f21;
$L__BB2_9:
	max.s32 	%r57, %r12, %r67;
	setp.lt.s32 	%p5, %r57, %r34;
	@%p5 bra 	$L__BB2_11;
	mov.b32 	%r58, 0;
	st.shared.u32 	[%r10+4], %r58;
	bra.uni 	$L__BB2_12;
$L__BB2_11:
	ld.global.f32 	%f22, [%rd4+4];
	st.shared.f32 	[%r10+4], %f22;
$L__BB2_12:
	bar.sync 	0;
	ld.shared.f32 	%f23, [%r8+-28];
	ld.shared.f32 	%f24, [%r13];
	fma.rn.f32 	%f25, %f23, %f24, %f92;
	ld.shared.f32 	%f26, [%r13+4];
	fma.rn.f32 	%f27, %f23, %f26, %f91;
	ld.shared.f32 	%f28, [%r8+4];
	fma.rn.f32 	%f29, %f28, %f24, %f90;
	fma.rn.f32 	%f30, %f28, %f26, %f89;
	ld.shared.f32 	%f31, [%r8+-24];
	ld.shared.f32 	%f32, [%r13+64];
	fma.rn.f32 	%f33, %f31, %f32, %f25;
	ld.shared.f32 	%f34, [%r13+68];
	fma.rn.f32 	%f35, %f31, %f34, %f27;
	ld.shared.f32 	%f36, [%r8+8];
	fma.rn.f32 	%f37, %f36, %f32, %f29;
	fma.rn.f32 	%f38, %f36, %f34, %f30;
	ld.shared.f32 	%f39, [%r8+-20];
	ld.shared.f32 	%f40, [%r13+128];
	fma.rn.f32 	%f41, %f39, %f40, %f33;
	ld.shared.f32 	%f42, [%r13+132];
	fma.rn.f32 	%f43, %f39, %f42, %f35;
	ld.shared.f32 	%f44, [%r8+12];
	fma.rn.f32 	%f45, %f44, %f40, %f37;
	fma.rn.f32 	%f46, %f44, %f42, %f38;
	ld.shared.f32 	%f47, [%r8+-16];
	ld.shared.f32 	%f48, [%r13+192];
	fma.rn.f32 	%f49, %f47, %f48, %f41;
	ld.shared.f32 	%f50, [%r13+196];
	fma.rn.f32 	%f51, %f47, %f50, %f43;
	ld.shared.f32 	%f52, [%r8+16];
	fma.rn.f32 	%f53, %f52, %f48, %f45;
	fma.rn.f32 	%f54, %f52, %f50, %f46;
	ld.shared.f32 	%f55, [%r8+-12];
	ld.shared.f32 	%f56, [%r13+256];
	fma.rn.f32 	%f57, %f55, %f56, %f49;
	ld.shared.f32 	%f58, [%r13+260];
	fma.rn.f32 	%f59, %f55, %f58, %f51;
	ld.shared.f32 	%f60, [%r8+20];
	fma.rn.f32 	%f61, %f60, %f56, %f53;
	fma.rn.f32 	%f62, %f60, %f58, %f54;
	ld.shared.f32 	%f63, [%r8+-8];
	ld.shared.f32 	%f64, [%r13+320];
	fma.rn.f32 	%f65, %f63, %f64, %f57;
	ld.shared.f32 	%f66, [%r13+324];
	fma.rn.f32 	%f67, %f63, %f66, %f59;
	ld.shared.f32 	%f68, [%r8+24];
	fma.rn.f32 	%f69, %f68, %f64, %f61;
	fma.rn.f32 	%f70, %f68, %f66, %f62;
	ld.shared.f32 	%f71, [%r8+-4];
	ld.shared.f32 	%f72, [%r13+384];
	fma.rn.f32 	%f73, %f71, %f72, %f65;
	ld.shared.f32 	%f74, [%r13+388];
	fma.rn.f32 	%f75, %f71, %f74, %f67;
	ld.shared.f32 	%f76, [%r8+28];
	fma.rn.f32 	%f77, %f76, %f72, %f69;
	fma.rn.f32 	%f78, %f76, %f74, %f70;
	ld.shared.f32 	%f79, [%r8];
	ld.shared.f32 	%f80, [%r13+448];
	fma.rn.f32 	%f92, %f79, %f80, %f73;
	ld.shared.f32 	%f81, [%r13+452];
	fma.rn.f32 	%f91, %f79, %f81, %f75;
	ld.shared.f32 	%f82, [%r8+32];
	fma.rn.f32 	%f90, %f82, %f80, %f77;
	fma.rn.f32 	%f89, %f82, %f81, %f78;
	bar.sync 	0;
	add.s32 	%r69, %r69, 1;
	add.s32 	%r68, %r68, %r16;
	add.s32 	%r67, %r67, 8;
	add.s32 	%r66, %r66, 8;
	add.s32 	%r65, %r65, 8;
	add.s32 	%r64, %r64, 8;
	setp.ne.s32 	%p6, %r69, 1;
	@%p6 bra 	$L__BB2_2;
$L__BB2_13:
	mad.lo.s32 	%r31, %r4, %r34, %r7;
	max.s32 	%r59, %r4, %r7;
	setp.ge.s32 	%p7, %r59, %r34;
	mul.wide.s32 	%rd15, %r31, 4;
	add.s64 	%rd5, %rd1, %rd15;
	@%p7 bra 	$L__BB2_15;
	st.global.f32 	[%rd5], %f92;
$L__BB2_15:
	add.s32 	%r32, %r7, 1;
	max.s32 	%r60, %r4, %r32;
	setp.ge.s32 	%p8, %r60, %r34;
	@%p8 bra 	$L__BB2_17;
	st.global.f32 	[%rd5+4], %f91;
$L__BB2_17:
	add.s32 	%r33, %r4, 1;
	add.s32 	%r61, %r31, %r34;
	max.s32 	%r62, %r33, %r7;
	setp.ge.s32 	%p9, %r62, %r34;
	mul.wide.s32 	%rd16, %r61, 4;
	add.s64 	%rd6, %rd1, %rd16;
	@%p9 bra 	$L__BB2_19;
	st.global.f32 	[%rd6], %f90;
$L__BB2_19:
	max.s32 	%r63, %r33, %r32;
	setp.ge.s32 	%p10, %r63, %r34;
	@%p10 bra 	$L__BB2_21;
	st.global.f32 	[%rd6+4], %f89;
$L__BB2_21:
	ret;

}


// ===== COMPILED SASS (sm_100) =====

	.target	sm_100

	.elftype	@"ET_EXEC"


//--------------------- .note.nv.tkinfo           --------------------------
	.section	.note.nv.tkinfo,"",@"SHT_NOTE"
	.sectionflags	@"SHF_NOTE_NV_TKINFO"
	.tkinfo
        /*0018*/ 	.word	0x00000002
        /*0030*/ 	.string	""
        /*0030*/ 	.string	"ptxas"
        /*0030*/ 	.string	"Cuda compilation tools, release 13.0, V13.0.88"
        /*0030*/ 	.string	"Build cuda_13.0.r13.0/compiler.36424714_0"
        /*0030*/ 	.string	"-arch sm_100 -m 64 "



//--------------------- .note.nv.cuinfo           --------------------------
	.section	.note.nv.cuinfo,"",@"SHT_NOTE"
	.sectionflags	@"SHF_NOTE_NV_CUINFO"
        /*0018*/ 	.short	0x0002
        /*001a*/ 	.short	0x0064
        /*001c*/ 	.short	0x0082
	.zero		2


//--------------------- .nv.info                  --------------------------
	.section	.nv.info,"",@"SHT_CUDA_INFO"
	.align	4


	//----- nvinfo : EIATTR_REGCOUNT
	.align		4
        /*0000*/ 	.byte	0x04, 0x2f
        /*0002*/ 	.short	(.L_1 - .L_0)
	.align		4
.L_0:
        /*0004*/ 	.word	index@(_Z15matrixMulKernelPfS_S_i)
        /*0008*/ 	.word	0x0000001e


	//----- nvinfo : EIATTR_FRAME_SIZE
	.align		4
.L_1:
        /*000c*/ 	.byte	0x04, 0x11
        /*000e*/ 	.short	(.L_3 - .L_2)
	.align		4
.L_2:
        /*0010*/ 	.word	index@(_Z15matrixMulKernelPfS_S_i)
        /*0014*/ 	.word	0x00000000


	//----- nvinfo : EIATTR_REGCOUNT
	.align		4
.L_3:
        /*0018*/ 	.byte	0x04, 0x2f
        /*001a*/ 	.short	(.L_5 - .L_4)
	.align		4
.L_4:
        /*001c*/ 	.word	index@(_Z15matrixMulSharedPfS_S_i)
        /*0020*/ 	.word	0x00000020


	//----- nvinfo : EIATTR_FRAME_SIZE
	.align		4
.L_5:
        /*0024*/ 	.byte	0x04, 0x11
        /*0026*/ 	.short	(.L_7 - .L_6)
	.align		4
.L_6:
        /*0028*/ 	.word	index@(_Z15matrixMulSharedPfS_S_i)
        /*002c*/ 	.word	0x00000000


	//----- nvinfo : EIATTR_REGCOUNT
	.align		4
.L_7:
        /*0030*/ 	.byte	0x04, 0x2f
        /*0032*/ 	.short	(.L_9 - .L_8)
	.align		4
.L_8:
        /*0034*/ 	.word	index@(_Z13matrixMulFourPfS_S_i)
        /*0038*/ 	.word	0x00000028


	//----- nvinfo : EIATTR_FRAME_SIZE
	.align		4
.L_9:
        /*003c*/ 	.byte	0x04, 0x11
        /*003e*/ 	.short	(.L_11 - .L_10)
	.align		4
.L_10:
        /*0040*/ 	.word	index@(_Z13matrixMulFourPfS_S_i)
        /*0044*/ 	.word	0x00000000


	//----- nvinfo : EIATTR_MIN_STACK_SIZE
	.align		4
.L_11:
        /*0048*/ 	.byte	0x04, 0x12
        /*004a*/ 	.short	(.L_13 - .L_12)
	.align		4
.L_12:
        /*004c*/ 	.word	index@(_Z13matrixMulFourPfS_S_i)
        /*0050*/ 	.word	0x00000000


	//----- nvinfo : EIATTR_MIN_STACK_SIZE
	.align		4
.L_13:
        /*0054*/ 	.byte	0x04, 0x12
        /*0056*/ 	.short	(.L_15 - .L_14)
	.align		4
.L_14:
        /*0058*/ 	.word	index@(_Z15matrixMulSharedPfS_S_i)
        /*005c*/ 	.word	0x00000000


	//----- nvinfo : EIATTR_MIN_STACK_SIZE
	.align		4
.L_15:
        /*0060*/ 	.byte	0x04, 0x12
        /*0062*/ 	.short	(.L_17 - .L_16)
	.align		4
.L_16:
        /*0064*/ 	.word	index@(_Z15matrixMulKernelPfS_S_i)
        /*0068*/ 	.word	0x00000000
.L_17:


//--------------------- .nv.compat                --------------------------
	.section	.nv.compat,"",@"SHT_CUDA_COMPAT_INFO"
	.align	4
        /*0000*/ 	.byte	0x02, 0x09, 0x00, 0x00, 0x02, 0x02, 0x01, 0x00, 0x02, 0x05, 0x05, 0x00, 0x03, 0x07, 0x01, 0x01
        /*0010*/ 	.byte	0x02, 0x03, 0x00, 0x00, 0x02, 0x06, 0x01, 0x00, 0x04, 0x0b, 0x08, 0x00, 0x09, 0x00, 0x00, 0x00
        /*0020*/ 	.byte	0x00, 0x00, 0x00, 0x00


//--------------------- .nv.info._Z13matrixMulFourPfS_S_i --------------------------
	.section	.nv.info._Z13matrixMulFourPfS_S_i,"",@"SHT_CUDA_INFO"
	.sectionflags	@""
	.align	4


	//----- nvinfo : EIATTR_CUDA_API_VERSION
	.align		4
        /*0000*/ 	.byte	0x04, 0x37
        /*0002*/ 	.short	(.L_19 - .L_18)
.L_18:
        /*0004*/ 	.word	0x00000082


	//----- nvinfo : EIATTR_KPARAM_INFO
	.align		4
.L_19:
        /*0008*/ 	.byte	0x04, 0x17
        /*000a*/ 	.short	(.L_21 - .L_20)
.L_20:
        /*000c*/ 	.word	0x00000000
        /*0010*/ 	.short	0x0003
        /*0012*/ 	.short	0x0018
        /*0014*/ 	.byte	0x00, 0xf0, 0x11, 0x00


	//----- nvinfo : EIATTR_KPARAM_INFO
	.align		4
.L_21:
        /*0018*/ 	.byte	0x04, 0x17
        /*001a*/ 	.short	(.L_23 - .L_22)
.L_22:
        /*001c*/ 	.word	0x00000000
        /*0020*/ 	.short	0x0002
        /*0022*/ 	.short	0x0010
        /*0024*/ 	.byte	0x00, 0xf5, 0x21, 0x00


	//----- nvinfo : EIATTR_KPARAM_INFO
	.align		4
.L_23:
        /*0028*/ 	.byte	0x04, 0x17
        /*002a*/ 	.short	(.L_25 - .L_24)
.L_24:
        /*002c*/ 	.word	0x00000000
        /*0030*/ 	.short	0x0001
        /*0032*/ 	.short	0x0008
        /*0034*/ 	.byte	0x00, 0xf5, 0x21, 0x00


	//----- nvinfo : EIATTR_KPARAM_INFO
	.align		4
.L_25:
        /*0038*/ 	.byte	0x04, 0x17
        /*003a*/ 	.short	(.L_27 - .L_26)
.L_26:
        /*003c*/ 	.word	0x00000000
        /*0040*/ 	.short	0x0000
        /*0042*/ 	.short	0x0000
        /*0044*/ 	.byte	0x00, 0xf5, 0x21, 0x00


	//----- nvinfo : EIATTR_SPARSE_MMA_MASK
	.align		4
.L_27:
        /*0048*/ 	.byte	0x03, 0x50
        /*004a*/ 	.short	0x0000


	//----- nvinfo : EIATTR_MAXREG_COUNT
	.align		4
        /*004c*/ 	.byte	0x03, 0x1b
        /*004e*/ 	.short	0x00ff


	//----- nvinfo : EIATTR_NUM_BARRIERS
	.align		4
        /*0050*/ 	.byte	0x02, 0x4c
        /*0052*/ 	.byte	0x01
	.zero		1


	//----- nvinfo : EIATTR_MERCURY_ISA_VERSION
	.align		4
        /*0054*/ 	.byte	0x03, 0x5f
        /*0056*/ 	.short	0x0101


	//----- nvinfo : EIATTR_VRC_CTA_INIT_COUNT
	.align		4
        /*0058*/ 	.byte	0x02, 0x4a
	.zero		1
	.zero		1


	//----- nvinfo : EIATTR_EXIT_INSTR_OFFSETS
	.align		4
        /*005c*/ 	.byte	0x04, 0x1c
        /*005e*/ 	.short	(.L_29 - .L_28)


	//   ....[0]....
.L_28:
        /*0060*/ 	.word	0x00000890


	//   ....[1]....
        /*0064*/ 	.word	0x000008b0


	//----- nvinfo : EIATTR_CBANK_PARAM_SIZE
	.align		4
.L_29:
        /*0068*/ 	.byte	0x03, 0x19
        /*006a*/ 	.short	0x001c


	//----- nvinfo : EIATTR_PARAM_CBANK
	.align		4
        /*006c*/ 	.byte	0x04, 0x0a
        /*006e*/ 	.short	(.L_31 - .L_30)
	.align		4
.L_30:
        /*0070*/ 	.word	index@(.nv.constant0._Z13matrixMulFourPfS_S_i)
        /*0074*/ 	.short	0x0380
        /*0076*/ 	.short	0x001c


	//----- nvinfo : EIATTR_SW_WAR
	.align		4
.L_31:
        /*0078*/ 	.byte	0x04, 0x36
        /*007a*/ 	.short	(.L_33 - .L_32)
.L_32:
        /*007c*/ 	.word	0x00000008
.L_33:


//--------------------- .nv.info._Z15matrixMulSharedPfS_S_i --------------------------
	.section	.nv.info._Z15matrixMulSharedPfS_S_i,"",@"SHT_CUDA_INFO"
	.sectionflags	@""
	.align	4


	//----- nvinfo : EIATTR_CUDA_API_VERSION
	.align		4
        /*0000*/ 	.byte	0x04, 0x37
        /*0002*/ 	.short	(.L_35 - .L_34)
.L_34:
        /*0004*/ 	.word	0x00000082


	//----- nvinfo : EIATTR_KPARAM_INFO
	.align		4
.L_35:
        /*0008*/ 	.byte	0x04, 0x17
        /*000a*/ 	.short	(.L_37 - .L_36)
.L_36:
        /*000c*/ 	.word	0x00000000
        /*0010*/ 	.short	0x0003
        /*0012*/ 	.short	0x0018
        /*0014*/ 	.byte	0x00, 0xf0, 0x11, 0x00


	//----- nvinfo : EIATTR_KPARAM_INFO
	.align		4
.L_37:
        /*0018*/ 	.byte	0x04, 0x17
        /*001a*/ 	.short	(.L_39 - .L_38)
.L_38:
        /*001c*/ 	.word	0x00000000
        /*0020*/ 	.short	0x0002
        /*0022*/ 	.short	0x0010
        /*0024*/ 	.byte	0x00, 0xf5, 0x21, 0x00


	//----- nvinfo : EIATTR_KPARAM_INFO
	.align		4
.L_39:
        /*0028*/ 	.byte	0x04, 0x17
        /*002a*/ 	.short	(.L_41 - .L_40)
.L_40:
        /*002c*/ 	.word	0x00000000
        /*0030*/ 	.short	0x0001
        /*0032*/ 	.short	0x0008
        /*0034*/ 	.byte	0x00, 0xf5, 0x21, 0x00


	//----- nvinfo : EIATTR_KPARAM_INFO
	.align		4
.L_41:
        /*0038*/ 	.byte	0x04, 0x17
        /*003a*/ 	.short	(.L_43 - .L_42)
.L_42:
        /*003c*/ 	.word	0x00000000
        /*0040*/ 	.short	0x0000
        /*0042*/ 	.short	0x0000
        /*0044*/ 	.byte	0x00, 0xf5, 0x21, 0x00


	//----- nvinfo : EIATTR_SPARSE_MMA_MASK
	.align		4
.L_43:
        /*0048*/ 	.byte	0x03, 0x50
        /*004a*/ 	.short	0x0000


	//----- nvinfo : EIATTR_MAXREG_COUNT
	.align		4
        /*004c*/ 	.byte	0x03, 0x1b
        /*004e*/ 	.short	0x00ff


	//----- nvinfo : EIATTR_NUM_BARRIERS
	.align		4
        /*0050*/ 	.byte	0x02, 0x4c
        /*0052*/ 	.byte	0x01
	.zero		1


	//----- nvinfo : EIATTR_MERCURY_ISA_VERSION
	.align		4
        /*0054*/ 	.byte	0x03, 0x5f
        /*0056*/ 	.short	0x0101


	//----- nvinfo : EIATTR_VRC_CTA_INIT_COUNT
	.align		4
        /*0058*/ 	.byte	0x02, 0x4a
	.zero		1
	.zero		1


	//----- nvinfo : EIATTR_EXIT_INSTR_OFFSETS
	.align		4
        /*005c*/ 	.byte	0x04, 0x1c
        /*005e*/ 	.short	(.L_45 - .L_44)


	//   ....[0]....
.L_44:
        /*0060*/ 	.word	0x00000c60


	//----- nvinfo : EIATTR_CBANK_PARAM_SIZE
	.align		4
.L_45:
        /*0064*/ 	.byte	0x03, 0x19
        /*0066*/ 	.short	0x001c


	//----- nvinfo : EIATTR_PARAM_CBANK
	.align		4
        /*0068*/ 	.byte	0x04, 0x0a
        /*006a*/ 	.short	(.L_47 - .L_46)
	.align		4
.L_46:
        /*006c*/ 	.word	index@(.nv.constant0._Z15matrixMulSharedPfS_S_i)
        /*0070*/ 	.short	0x0380
        /*0072*/ 	.short	0x001c


	//----- nvinfo : EIATTR_SW_WAR
	.align		4
.L_47:
        /*0074*/ 	.byte	0x04, 0x36
        /*0076*/ 	.short	(.L_49 - .L_48)
.L_48:
        /*0078*/ 	.word	0x00000008
.L_49:


//--------------------- .nv.info._Z15matrixMulKernelPfS_S_i --------------------------
	.section	.nv.info._Z15matrixMulKernelPfS_S_i,"",@"SHT_CUDA_INFO"
	.sectionflags	@""
	.align	4


	//----- nvinfo : EIATTR_CUDA_API_VERSION
	.align		4
        /*0000*/ 	.byte	0x04, 0x37
        /*0002*/ 	.short	(.L_51 - .L_50)
.L_50:
        /*0004*/ 	.word	0x00000082


	//----- nvinfo : EIATTR_KPARAM_INFO
	.align		4
.L_51:
        /*0008*/ 	.byte	0x04, 0x17
        /*000a*/ 	.short	(.L_53 - .L_52)
.L_52:
        /*000c*/ 	.word	0x00000000
        /*0010*/ 	.short	0x0003
        /*0012*/ 	.short	0x0018
        /*0014*/ 	.byte	0x00, 0xf0, 0x11, 0x00


	//----- nvinfo : EIATTR_KPARAM_INFO
	.align		4
.L_53:
        /*0018*/ 	.byte	0x04, 0x17
        /*001a*/ 	.short	(.L_55 - .L_54)
.L_54:
        /*001c*/ 	.word	0x00000000
        /*0020*/ 	.short	0x0002
        /*0022*/ 	.short	0x0010
        /*0024*/ 	.byte	0x00, 0xf5, 0x21, 0x00


	//----- nvinfo : EIATTR_KPARAM_INFO
	.align		4
.L_55:
        /*0028*/ 	.byte	0x04, 0x17
        /*002a*/ 	.short	(.L_57 - .L_56)
.L_56:
        /*002c*/ 	.word	0x00000000
        /*0030*/ 	.short	0x0001
        /*0032*/ 	.short	0x0008
        /*0034*/ 	.byte	0x00, 0xf5, 0x21, 0x00


	//----- nvinfo : EIATTR_KPARAM_INFO
	.align		4
.L_57:
        /*0038*/ 	.byte	0x04, 0x17
        /*003a*/ 	.short	(.L_59 - .L_58)
.L_58:
        /*003c*/ 	.word	0x00000000
        /*0040*/ 	.short	0x0000
        /*0042*/ 	.short	0x0000
        /*0044*/ 	.byte	0x00, 0xf5, 0x21, 0x00


	//----- nvinfo : EIATTR_SPARSE_MMA_MASK
	.align		4
.L_59:
        /*0048*/ 	.byte	0x03, 0x50
        /*004a*/ 	.short	0x0000


	//----- nvinfo : EIATTR_MAXREG_COUNT
	.align		4
        /*004c*/ 	.byte	0x03, 0x1b
        /*004e*/ 	.short	0x00ff


	//----- nvinfo : EIATTR_MERCURY_ISA_VERSION
	.align		4
        /*0050*/ 	.byte	0x03, 0x5f
        /*0052*/ 	.short	0x0101


	//----- nvinfo : EIATTR_VRC_CTA_INIT_COUNT
	.align		4
        /*0054*/ 	.byte	0x02, 0x4a
	.zero		1
	.zero		1


	//----- nvinfo : EIATTR_EXIT_INSTR_OFFSETS
	.align		4
        /*0058*/ 	.byte	0x04, 0x1c
        /*005a*/ 	.short	(.L_61 - .L_60)


	//   ....[0]....
.L_60:
        /*005c*/ 	.word	0x00000ab0


	//----- nvinfo : EIATTR_CBANK_PARAM_SIZE
	.align		4
.L_61:
        /*0060*/ 	.byte	0x03, 0x19
        /*0062*/ 	.short	0x001c


	//----- nvinfo : EIATTR_PARAM_CBANK
	.align		4
        /*0064*/ 	.byte	0x04, 0x0a
        /*0066*/ 	.short	(.L_63 - .L_62)
	.align		4
.L_62:
        /*0068*/ 	.word	index@(.nv.constant0._Z15matrixMulKernelPfS_S_i)
        /*006c*/ 	.short	0x0380
        /*006e*/ 	.short	0x001c


	//----- nvinfo : EIATTR_SW_WAR
	.align		4
.L_63:
        /*0070*/ 	.byte	0x04, 0x36
        /*0072*/ 	.short	(.L_65 - .L_64)
.L_64:
        /*0074*/ 	.word	0x00000008
.L_65:


//--------------------- .nv.callgraph             --------------------------
	.section	.nv.callgraph,"",@"SHT_CUDA_CALLGRAPH"
	.align	4
	.sectionentsize	8
	.align		4
        /*0000*/ 	.word	0x00000000
	.align		4
        /*0004*/ 	.word	0xffffffff
	.align		4
        /*0008*/ 	.word	0x00000000
	.align		4
        /*000c*/ 	.word	0xfffffffe
	.align		4
        /*0010*/ 	.word	0x00000000
	.align		4
        /*0014*/ 	.word	0xfffffffd
	.align		4
        /*0018*/ 	.word	0x00000000
	.align		4
        /*001c*/ 	.word	0xfffffffc


//--------------------- .text._Z13matrixMulFourPfS_S_i --------------------------
	.section	.text._Z13matrixMulFourPfS_S_i,"ax",@progbits
	.align	128
        .global         _Z13matrixMulFourPfS_S_i
        .type           _Z13matrixMulFourPfS_S_i,@function
        .size           _Z13matrixMulFourPfS_S_i,(.L_x_12 - _Z13matrixMulFourPfS_S_i)
        .other          _Z13matrixMulFourPfS_S_i,@"STO_CUDA_ENTRY STV_DEFAULT"
_Z13matrixMulFourPfS_S_i:
.text._Z13matrixMulFourPfS_S_i:
[----:B------:R-:W-:Y:S01]  /*0000*/  LDC R1, c[0x0][0x37c] ;  /* 0x0000df00ff017b82 */ /* 0x000fe20000000800 */
[----:B------:R-:W0:Y:S01]  /*0010*/  S2R R2, SR_CTAID.Y ;  /* 0x0000000000027919 */ /* 0x000e220000002600 */
[----:B------:R-:W1:Y:S06]  /*0020*/  LDCU UR5, c[0x0][0x398] ;  /* 0x00007300ff0577ac */ /* 0x000e6c0008000800 */
[----:B------:R-:W2:Y:S01]  /*0030*/  S2UR UR4, SR_CTAID.X ;  /* 0x00000000000479c3 */ /* 0x000ea20000002500 */
[----:B------:R-:W-:Y:S01]  /*0040*/  HFMA2 R37, -RZ, RZ, 0, 0 ;  /* 0x00000000ff257431 */ /* 0x000fe200000001ff */
[----:B------:R-:W0:Y:S01]  /*0050*/  S2R R29, SR_TID.Y ;  /* 0x00000000001d7919 */ /* 0x000e220000002200 */
[----:B------:R-:W3:Y:S01]  /*0060*/  LDCU.64 UR8, c[0x0][0x358] ;  /* 0x00006b00ff0877ac */ /* 0x000ee20008000a00 */
[----:B------:R-:W-:-:S02]  /*0070*/  MOV R35, RZ ;  /* 0x000000ff00237202 */ /* 0x000fc40000000f00 */
[----:B------:R-:W-:Y:S01]  /*0080*/  CS2R R24, SRZ ;  /* 0x0000000000187805 */ /* 0x000fe2000001ff00 */
[----:B------:R-:W4:Y:S01]  /*0090*/  S2R R31, SR_TID.X ;  /* 0x00000000001f7919 */ /* 0x000f220000002100 */
[----:B-1----:R-:W-:-:S04]  /*00a0*/  MOV R0, UR5 ;  /* 0x0000000500007c02 */ /* 0x002fc80008000f00 */
[----:B------:R-:W-:Y:S01]  /*00b0*/  ISETP.GE.AND P0, PT, R0, -0x6, PT ;  /* 0xfffffffa0000780c */ /* 0x000fe20003f06270 */
[----:B--2---:R-:W-:Y:S01]  /*00c0*/  USHF.L.U32 UR4, UR4, 0x4, URZ ;  /* 0x0000000404047899 */ /* 0x004fe200080006ff */
[----:B0-----:R-:W-:-:S05]  /*00d0*/  LEA R2, R2, R29, 0x3 ;  /* 0x0000001d02027211 */ /* 0x001fca00078e18ff */
[----:B----4-:R-:W-:Y:S01]  /*00e0*/  LEA R28, R31, UR4, 0x1 ;  /* 0x000000041f1c7c11 */ /* 0x010fe2000f8e08ff */
[----:B------:R-:W-:-:S05]  /*00f0*/  IMAD.SHL.U32 R33, R2, 0x2, RZ ;  /* 0x0000000202217824 */ /* 0x000fca00078e00ff */
[----:B---3--:R-:W-:Y:S05]  /*0100*/  @!P0 BRA `(.L_x_0) ;  /* 0x0000000400988947 */ /* 0x008fea0003800000 */
[----:B------:R-:W0:Y:S01]  /*0110*/  S2UR UR7, SR_CgaCtaId ;  /* 0x00000000000779c3 */ /* 0x000e220000008800 */
[----:B------:R-:W-:Y:S01]  /*0120*/  UMOV UR5, 0x400 ;  /* 0x0000040000057882 */ /* 0x000fe20000000000 */
[----:B------:R-:W-:Y:S01]  /*0130*/  IADD3 R2, PT, PT, R0, -0x1, RZ ;  /* 0xffffffff00027810 */ /* 0x000fe20007ffe0ff */
[----:B------:R-:W-:Y:S01]  /*0140*/  UIADD3 UR6, UPT, UPT, UR5, 0x200, URZ ;  /* 0x0000020005067890 */ /* 0x000fe2000fffe0ff */
[CC--:B------:R-:W-:Y:S01]  /*0150*/  IMAD R6, R33.reuse, R0.reuse, R0 ;  /* 0x0000000021067224 */ /* 0x0c0fe200078e0200 */
[C---:B------:R-:W-:Y:S01]  /*0160*/  IADD3 R4, PT, PT, R33.reuse, 0x1, RZ ;  /* 0x0000000121047810 */ /* 0x040fe20007ffe0ff */
[----:B------:R-:W-:Y:S01]  /*0170*/  IMAD.MOV.U32 R37, RZ, RZ, RZ ;  /* 0x000000ffff257224 */ /* 0x000fe200078e00ff */
[----:B------:R-:W-:Y:S01]  /*0180*/  SHF.R.S32.HI R3, RZ, 0x1f, R2 ;  /* 0x0000001fff037819 */ /* 0x000fe20000011402 */
[----:B------:R-:W-:Y:S01]  /*0190*/  IMAD R7, R33, R0, R31 ;  /* 0x0000000021077224 */ /* 0x000fe200078e021f */
[----:B------:R-:W-:Y:S02]  /*01a0*/  IADD3 R5, PT, PT, R28, 0x1, RZ ;  /* 0x000000011c057810 */ /* 0x000fe40007ffe0ff */
[----:B------:R-:W-:Y:S01]  /*01b0*/  LEA.HI R2, R3, R2, RZ, 0x3 ;  /* 0x0000000203027211 */ /* 0x000fe200078f18ff */
[----:B------:R-:W-:Y:S01]  /*01c0*/  IMAD R3, R29, R0, UR4 ;  /* 0x000000041d037e24 */ /* 0x000fe2000f8e0200 */
[----:B------:R-:W-:-:S02]  /*01d0*/  IADD3 R6, PT, PT, R31, R6, RZ ;  /* 0x000000061f067210 */ /* 0x000fc40007ffe0ff */
[----:B------:R-:W-:Y:S02]  /*01e0*/  SHF.R.S32.HI R2, RZ, 0x3, R2 ;  /* 0x00000003ff027819 */ /* 0x000fe40000011402 */
[----:B------:R-:W-:Y:S02]  /*01f0*/  LEA R3, R31, R3, 0x1 ;  /* 0x000000031f037211 */ /* 0x000fe400078e08ff */
[----:B------:R-:W-:Y:S01]  /*0200*/  IADD3 R2, PT, PT, -R2, RZ, RZ ;  /* 0x000000ff02027210 */ /* 0x000fe20007ffe1ff */
[----:B0-----:R-:W-:Y:S02]  /*0210*/  ULEA UR6, UR7, UR6, 0x18 ;  /* 0x0000000607067291 */ /* 0x001fe4000f8ec0ff */
[----:B------:R-:W-:-:S04]  /*0220*/  ULEA UR5, UR7, UR5, 0x18 ;  /* 0x0000000507057291 */ /* 0x000fc8000f8ec0ff */
[----:B------:R-:W-:Y:S02]  /*0230*/  LEA R20, R31, UR6, 0x3 ;  /* 0x000000061f147c11 */ /* 0x000fe4000f8e18ff */
[----:B------:R-:W-:-:S03]  /*0240*/  LEA R27, R29, UR5, 0x6 ;  /* 0x000000051d1b7c11 */ /* 0x000fc6000f8e30ff */
[----:B------:R-:W-:Y:S01]  /*0250*/  IMAD R21, R29, 0x40, R20 ;  /* 0x000000401d157824 */ /* 0x000fe200078e0214 */
[----:B------:R-:W-:-:S07]  /*0260*/  LEA R26, R31, R27, 0x2 ;  /* 0x0000001b1f1a7211 */ /* 0x000fce00078e10ff */
.L_x_1:
[----:B------:R-:W0:Y:S01]  /*0270*/  LDC R0, c[0x0][0x398] ;  /* 0x0000e600ff007b82 */ /* 0x000e220000000800 */
[-C--:B------:R-:W-:Y:S02]  /*0280*/  VIMNMX R9, PT, PT, R33, R31.reuse, !PT ;  /* 0x0000001f21097248 */ /* 0x080fe40007fe0100 */
[----:B------:R-:W-:Y:S02]  /*0290*/  CS2R R22, SRZ ;  /* 0x0000000000167805 */ /* 0x000fe4000001ff00 */
[----:B------:R-:W-:Y:S02]  /*02a0*/  VIMNMX R11, PT, PT, R4, R31, !PT ;  /* 0x0000001f040b7248 */ /* 0x000fe40007fe0100 */
[----:B------:R-:W-:Y:S01]  /*02b0*/  VIMNMX R13, PT, PT, R28, R29, !PT ;  /* 0x0000001d1c0d7248 */ /* 0x000fe20007fe0100 */
[----:B------:R-:W1:Y:S01]  /*02c0*/  LDC.64 R14, c[0x0][0x388] ;  /* 0x0000e200ff0e7b82 */ /* 0x000e620000000a00 */
[-C--:B0-----:R-:W-:Y:S02]  /*02d0*/  ISETP.GE.AND P0, PT, R9, R0.reuse, PT ;  /* 0x000000000900720c */ /* 0x081fe40003f06270 */
[----:B------:R-:W-:-:S02]  /*02e0*/  ISETP.GE.AND P2, PT, R11, R0, PT ;  /* 0x000000000b00720c */ /* 0x000fc40003f46270 */
[----:B------:R-:W-:Y:S02]  /*02f0*/  ISETP.GE.AND P1, PT, R13, R0, PT ;  /* 0x000000000d00720c */ /* 0x000fe40003f26270 */
[----:B------:R-:W-:Y:S01]  /*0300*/  VIMNMX R13, PT, PT, R5, R29, !PT ;  /* 0x0000001d050d7248 */ /* 0x000fe20007fe0100 */
[----:B-1----:R-:W-:-:S03]  /*0310*/  IMAD.WIDE R14, R3, 0x4, R14 ;  /* 0x00000004030e7825 */ /* 0x002fc600078e020e */
[----:B------:R-:W-:-:S03]  /*0320*/  ISETP.GE.AND P3, PT, R13, R0, PT ;  /* 0x000000000d00720c */ /* 0x000fc60003f66270 */
[----:B------:R-:W0:Y:S04]  /*0330*/  @!P0 LDC.64 R10, c[0x0][0x380] ;  /* 0x0000e000ff0a8b82 */ /* 0x000e280000000a00 */
[----:B------:R-:W2:Y:S04]  /*0340*/  @!P1 LDG.E R22, desc[UR8][R14.64] ;  /* 0x000000080e169981 */ /* 0x000ea8000c1e1900 */
[----:B------:R-:W1:Y:S02]  /*0350*/  @!P2 LDC.64 R8, c[0x0][0x380] ;  /* 0x0000e000ff08ab82 */ /* 0x000e640000000a00 */
[----:B------:R-:W3:Y:S01]  /*0360*/  @!P3 LDG.E R34, desc[UR8][R14.64+0x4] ;  /* 0x000004080e22b981 */ /* 0x000ee2000c1e1900 */
[----:B0-----:R-:W-:-:S05]  /*0370*/  @!P0 IMAD.WIDE R10, R7, 0x4, R10 ;  /* 0x00000004070a8825 */ /* 0x001fca00078e020a */
[----:B------:R-:W4:Y:S01]  /*0380*/  @!P0 LDG.E R23, desc[UR8][R10.64] ;  /* 0x000000080a178981 */ /* 0x000f22000c1e1900 */
[----:B-1----:R-:W-:-:S05]  /*0390*/  @!P2 IMAD.WIDE R8, R6, 0x4, R8 ;  /* 0x000000040608a825 */ /* 0x002fca00078e0208 */
[----:B------:R-:W5:Y:S01]  /*03a0*/  @!P2 LDG.E R32, desc[UR8][R8.64] ;  /* 0x000000080820a981 */ /* 0x000f62000c1e1900 */
[----:B------:R-:W-:-:S04]  /*03b0*/  IADD3 R2, PT, PT, R2, 0x1, RZ ;  /* 0x0000000102027810 */ /* 0x000fc80007ffe0ff */
[----:B------:R-:W-:Y:S01]  /*03c0*/  ISETP.NE.AND P0, PT, R2, 0x1, PT ;  /* 0x000000010200780c */ /* 0x000fe20003f05270 */
[----:B------:R-:W-:Y:S01]  /*03d0*/  VIADD R7, R7, 0x8 ;  /* 0x0000000807077836 */ /* 0x000fe20000000000 */
[----:B------:R-:W-:Y:S02]  /*03e0*/  IADD3 R29, PT, PT, R29, 0x8, RZ ;  /* 0x000000081d1d7810 */ /* 0x000fe40007ffe0ff */
[----:B------:R-:W-:Y:S02]  /*03f0*/  IADD3 R31, PT, PT, R31, 0x8, RZ ;  /* 0x000000081f1f7810 */ /* 0x000fe40007ffe0ff */
[----:B------:R-:W-:Y:S02]  /*0400*/  LEA R3, R0, R3, 0x3 ;  /* 0x0000000300037211 */ /* 0x000fe400078e18ff */
[----:B------:R-:W-:Y:S01]  /*0410*/  IADD3 R6, PT, PT, R6, 0x8, RZ ;  /* 0x0000000806067810 */ /* 0x000fe20007ffe0ff */
[----:B----4-:R-:W-:Y:S04]  /*0420*/  STS [R26], R23 ;  /* 0x000000171a007388 */ /* 0x010fe80000000800 */
[----:B--2---:R-:W-:Y:S04]  /*0430*/  STS [R21], R22 ;  /* 0x0000001615007388 */ /* 0x004fe80000000800 */
[----:B------:R-:W-:Y:S04]  /*0440*/  @P2 STS [R26+0x20], RZ ;  /* 0x000020ff1a002388 */ /* 0x000fe80000000800 */
[----:B-----5:R-:W-:Y:S04]  /*0450*/  @!P2 STS [R26+0x20], R32 ;  /* 0x000020201a00a388 */ /* 0x020fe80000000800 */
[----:B------:R-:W-:Y:S04]  /*0460*/  @P3 STS [R21+0x4], RZ ;  /* 0x000004ff15003388 */ /* 0x000fe80000000800 */
[----:B---3--:R-:W-:Y:S01]  /*0470*/  @!P3 STS [R21+0x4], R34 ;  /* 0x000004221500b388 */ /* 0x008fe20000000800 */
[----:B------:R-:W-:Y:S06]  /*0480*/  BAR.SYNC.DEFER_BLOCKING 0x0 ;  /* 0x0000000000007b1d */ /* 0x000fec0000010000 */
[----:B------:R-:W-:Y:S04]  /*0490*/  LDS.64 R12, [R20] ;  /* 0x00000000140c7984 */ /* 0x000fe80000000a00 */
[----:B------:R-:W0:Y:S04]  /*04a0*/  LDS.128 R16, [R27] ;  /* 0x000000001b107984 */ /* 0x000e280000000c00 */
[----:B------:R-:W1:Y:S04]  /*04b0*/  LDS.128 R8, [R27+0x20] ;  /* 0x000020001b087984 */ /* 0x000e680000000c00 */
[----:B------:R-:W2:Y:S04]  /*04c0*/  LDS.64 R14, [R20+0x40] ;  /* 0x00004000140e7984 */ /* 0x000ea80000000a00 */
[----:B------:R-:W-:Y:S01]  /*04d0*/  LDS.64 R22, [R20+0xc0] ;  /* 0x0000c00014167984 */ /* 0x000fe20000000a00 */
[C---:B0-----:R-:W-:Y:S01]  /*04e0*/  FFMA R30, R16.reuse, R12, R25 ;  /* 0x0000000c101e7223 */ /* 0x041fe20000000019 */
[----:B------:R-:W-:-:S02]  /*04f0*/  FFMA R16, R16, R13, R24 ;  /* 0x0000000d10107223 */ /* 0x000fc40000000018 */
[----:B------:R-:W0:Y:S01]  /*0500*/  LDS.64 R24, [R20+0x80] ;  /* 0x0000800014187984 */ /* 0x000e220000000a00 */
[----:B-1----:R-:W-:Y:S01]  /*0510*/  FFMA R12, R12, R8, R35 ;  /* 0x000000080c0c7223 */ /* 0x002fe20000000023 */
[----:B------:R-:W-:Y:S01]  /*0520*/  FFMA R8, R8, R13, R37 ;  /* 0x0000000d08087223 */ /* 0x000fe20000000025 */
[C---:B--2---:R-:W-:Y:S01]  /*0530*/  FFMA R35, R14.reuse, R17, R30 ;  /* 0x000000110e237223 */ /* 0x044fe2000000001e */
[----:B------:R-:W-:Y:S01]  /*0540*/  FFMA R17, R17, R15, R16 ;  /* 0x0000000f11117223 */ /* 0x000fe20000000010 */
[-C--:B------:R-:W-:Y:S01]  /*0550*/  FFMA R37, R14, R9.reuse, R12 ;  /* 0x000000090e257223 */ /* 0x080fe2000000000c */
[----:B------:R-:W-:Y:S02]  /*0560*/  FFMA R16, R15, R9, R8 ;  /* 0x000000090f107223 */ /* 0x000fe40000000008 */
[----:B------:R-:W-:Y:S04]  /*0570*/  LDS.64 R8, [R20+0x100] ;  /* 0x0001000014087984 */ /* 0x000fe80000000a00 */
[----:B------:R-:W1:Y:S01]  /*0580*/  LDS.128 R12, [R27+0x10] ;  /* 0x000010001b0c7984 */ /* 0x000e620000000c00 */
[----:B0-----:R-:W-:Y:S01]  /*0590*/  FFMA R35, R24, R18, R35 ;  /* 0x0000001218237223 */ /* 0x001fe20000000023 */
[----:B------:R-:W-:Y:S01]  /*05a0*/  FFMA R30, R18, R25, R17 ;  /* 0x00000019121e7223 */ /* 0x000fe20000000011 */
[-C--:B------:R-:W-:Y:S01]  /*05b0*/  FFMA R24, R24, R10.reuse, R37 ;  /* 0x0000000a18187223 */ /* 0x080fe20000000025 */
[----:B------:R-:W-:Y:S01]  /*05c0*/  FFMA R10, R25, R10, R16 ;  /* 0x0000000a190a7223 */ /* 0x000fe20000000010 */
[----:B------:R-:W-:Y:S01]  /*05d0*/  FFMA R37, R22, R19, R35 ;  /* 0x0000001316257223 */ /* 0x000fe20000000023 */
[----:B------:R-:W-:-:S02]  /*05e0*/  FFMA R30, R19, R23, R30 ;  /* 0x00000017131e7223 */ /* 0x000fc4000000001e */
[----:B------:R-:W0:Y:S01]  /*05f0*/  LDS.128 R16, [R27+0x30] ;  /* 0x000030001b107984 */ /* 0x000e220000000c00 */
[----:B------:R-:W-:-:S03]  /*0600*/  FFMA R35, R22, R11, R24 ;  /* 0x0000000b16237223 */ /* 0x000fc60000000018 */
[----:B------:R-:W2:Y:S01]  /*0610*/  LDS.64 R24, [R20+0x140] ;  /* 0x0001400014187984 */ /* 0x000ea20000000a00 */
[----:B------:R-:W-:-:S03]  /*0620*/  FFMA R32, R23, R11, R10 ;  /* 0x0000000b17207223 */ /* 0x000fc6000000000a */
[----:B------:R-:W3:Y:S04]  /*0630*/  LDS.64 R10, [R20+0x180] ;  /* 0x00018000140a7984 */ /* 0x000ee80000000a00 */
[----:B------:R-:W4:Y:S01]  /*0640*/  LDS.64 R22, [R20+0x1c0] ;  /* 0x0001c00014167984 */ /* 0x000f220000000a00 */
[C---:B-1----:R-:W-:Y:S01]  /*0650*/  FFMA R37, R12.reuse, R8, R37 ;  /* 0x000000080c257223 */ /* 0x042fe20000000025 */
[-C--:B------:R-:W-:Y:S01]  /*0660*/  FFMA R30, R12, R9.reuse, R30 ;  /* 0x000000090c1e7223 */ /* 0x080fe2000000001e */
[----:B0-----:R-:W-:Y:S01]  /*0670*/  FFMA R8, R8, R16, R35 ;  /* 0x0000001008087223 */ /* 0x001fe20000000023 */
[----:B------:R-:W-:Y:S01]  /*0680*/  FFMA R32, R16, R9, R32 ;  /* 0x0000000910207223 */ /* 0x000fe20000000020 */
[C---:B--2---:R-:W-:Y:S01]  /*0690*/  FFMA R37, R24.reuse, R13, R37 ;  /* 0x0000000d18257223 */ /* 0x044fe20000000025 */
[----:B------:R-:W-:Y:S01]  /*06a0*/  FFMA R13, R13, R25, R30 ;  /* 0x000000190d0d7223 */ /* 0x000fe2000000001e */
[-C--:B------:R-:W-:Y:S01]  /*06b0*/  FFMA R9, R24, R17.reuse, R8 ;  /* 0x0000001118097223 */ /* 0x080fe20000000008 */
[----:B------:R-:W-:Y:S01]  /*06c0*/  FFMA R32, R25, R17, R32 ;  /* 0x0000001119207223 */ /* 0x000fe20000000020 */
[----:B---3--:R-:W-:Y:S01]  /*06d0*/  FFMA R37, R10, R14, R37 ;  /* 0x0000000e0a257223 */ /* 0x008fe20000000025 */
[----:B------:R-:W-:Y:S01]  /*06e0*/  FFMA R14, R14, R11, R13 ;  /* 0x0000000b0e0e7223 */ /* 0x000fe2000000000d */
[-C--:B------:R-:W-:Y:S01]  /*06f0*/  FFMA R10, R10, R18.reuse, R9 ;  /* 0x000000120a0a7223 */ /* 0x080fe20000000009 */
[----:B------:R-:W-:Y:S01]  /*0700*/  FFMA R32, R11, R18, R32 ;  /* 0x000000120b207223 */ /* 0x000fe20000000020 */
[C---:B----4-:R-:W-:Y:S01]  /*0710*/  FFMA R25, R22.reuse, R15, R37 ;  /* 0x0000000f16197223 */ /* 0x050fe20000000025 */
[----:B------:R-:W-:Y:S01]  /*0720*/  FFMA R24, R15, R23, R14 ;  /* 0x000000170f187223 */ /* 0x000fe2000000000e */
[-C--:B------:R-:W-:Y:S01]  /*0730*/  FFMA R35, R22, R19.reuse, R10 ;  /* 0x0000001316237223 */ /* 0x080fe2000000000a */
[----:B------:R-:W-:Y:S01]  /*0740*/  FFMA R37, R23, R19, R32 ;  /* 0x0000001317257223 */ /* 0x000fe20000000020 */
[----:B------:R-:W-:Y:S06]  /*0750*/  BAR.SYNC.DEFER_BLOCKING 0x0 ;  /* 0x0000000000007b1d */ /* 0x000fec0000010000 */
[----:B------:R-:W-:Y:S05]  /*0760*/  @P0 BRA `(.L_x_1) ;  /* 0xfffffff800c00947 */ /* 0x000fea000383ffff */
.L_x_0:
[----:B------:R-:W0:Y:S01]  /*0770*/  LDC.64 R4, c[0x0][0x390] ;  /* 0x0000e400ff047b82 */ /* 0x000e220000000a00 */
[C---:B------:R-:W-:Y:S02]  /*0780*/  IADD3 R11, PT, PT, R33.reuse, 0x1, RZ ;  /* 0x00000001210b7810 */ /* 0x040fe40007ffe0ff */
[C---:B------:R-:W-:Y:S02]  /*0790*/  IADD3 R2, PT, PT, R28.reuse, 0x1, RZ ;  /* 0x000000011c027810 */ /* 0x040fe40007ffe0ff */
[----:B------:R-:W-:Y:S02]  /*07a0*/  VIMNMX R9, PT, PT, R28, R11, !PT ;  /* 0x0000000b1c097248 */ /* 0x000fe40007fe0100 */
[C---:B------:R-:W-:Y:S02]  /*07b0*/  VIMNMX R3, PT, PT, R33.reuse, R28, !PT ;  /* 0x0000001c21037248 */ /* 0x040fe40007fe0100 */
[----:B------:R-:W-:Y:S02]  /*07c0*/  VIMNMX R7, PT, PT, R33, R2, !PT ;  /* 0x0000000221077248 */ /* 0x000fe40007fe0100 */
[----:B------:R-:W-:-:S02]  /*07d0*/  ISETP.GE.AND P2, PT, R9, R0, PT ;  /* 0x000000000900720c */ /* 0x000fc40003f46270 */
[-C--:B------:R-:W-:Y:S01]  /*07e0*/  ISETP.GE.AND P0, PT, R3, R0.reuse, PT ;  /* 0x000000000300720c */ /* 0x080fe20003f06270 */
[----:B------:R-:W-:Y:S01]  /*07f0*/  IMAD R3, R33, R0, R28 ;  /* 0x0000000021037224 */ /* 0x000fe200078e021c */
[----:B------:R-:W-:Y:S02]  /*0800*/  VIMNMX R9, PT, PT, R11, R2, !PT ;  /* 0x000000020b097248 */ /* 0x000fe40007fe0100 */
[-C--:B------:R-:W-:Y:S02]  /*0810*/  ISETP.GE.AND P1, PT, R7, R0.reuse, PT ;  /* 0x000000000700720c */ /* 0x080fe40003f26270 */
[-C--:B------:R-:W-:Y:S02]  /*0820*/  ISETP.GE.AND P3, PT, R9, R0.reuse, PT ;  /* 0x000000000900720c */ /* 0x080fe40003f66270 */
[C---:B------:R-:W-:Y:S01]  /*0830*/  IADD3 R7, PT, PT, R3.reuse, R0, RZ ;  /* 0x0000000003077210 */ /* 0x040fe20007ffe0ff */
[----:B0-----:R-:W-:-:S04]  /*0840*/  IMAD.WIDE R2, R3, 0x4, R4 ;  /* 0x0000000403027825 */ /* 0x001fc800078e0204 */
[----:B------:R-:W-:Y:S01]  /*0850*/  IMAD.WIDE R4, R7, 0x4, R4 ;  /* 0x0000000407047825 */ /* 0x000fe200078e0204 */
[----:B------:R0:W-:Y:S04]  /*0860*/  @!P0 STG.E desc[UR8][R2.64], R25 ;  /* 0x0000001902008986 */ /* 0x0001e8000c101908 */
[----:B------:R0:W-:Y:S04]  /*0870*/  @!P1 STG.E desc[UR8][R2.64+0x4], R24 ;  /* 0x0000041802009986 */ /* 0x0001e8000c101908 */
[----:B------:R0:W-:Y:S01]  /*0880*/  @!P2 STG.E desc[UR8][R4.64], R35 ;  /* 0x000000230400a986 */ /* 0x0001e2000c101908 */
[----:B------:R-:W-:Y:S05]  /*0890*/  @P3 EXIT ;  /* 0x000000000000394d */ /* 0x000fea0003800000 */
[----:B------:R-:W-:Y:S01]  /*08a0*/  STG.E desc[UR8][R4.64+0x4], R37 ;  /* 0x0000042504007986 */ /* 0x000fe2000c101908 */
[----:B------:R-:W-:Y:S05]  /*08b0*/  EXIT ;  /* 0x000000000000794d */ /* 0x000fea0003800000 */
.L_x_2:
[----:B------:R-:W-:-:S00]  /*08c0*/  BRA `(.L_x_2) ;  /* 0xfffffffc00fc7947 */ /* 0x000fc0000383ffff */
[----:B------:R-:W-:-:S00]  /*08d0*/  NOP ;  /* 0x0000000000007918 */ /* 0x000fc00000000000 */
        /* <DEDUP_REMOVED lines=10> */
.L_x_12:


//--------------------- .text._Z15matrixMulSharedPfS_S_i --------------------------
	.section	.text._Z15matrixMulSharedPfS_S_i,"ax",@progbits
	.align	128
        .global         _Z15matrixMulSharedPfS_S_i
        .type           _Z15matrixMulSharedPfS_S_i,@function
        .size           _Z15matrixMulSharedPfS_S_i,(.L_x_13 - _Z15matrixMulSharedPfS_S_i)
        .other          _Z15matrixMulSharedPfS_S_i,@"STO_CUDA_ENTRY STV_DEFAULT"
_Z15matrixMulSharedPfS_S_i:
.text._Z15matrixMulSharedPfS_S_i:
[----:B------:R-:W-:Y:S08]  /*0000*/  LDC R1, c[0x0][0x37c] ;  /* 0x0000df00ff017b82 */ /* 0x000ff00000000800 */
[----:B------:R-:W0:Y:S01]  /*0010*/  LDC R0, c[0x0][0x398] ;  /* 0x0000e600ff007b82 */ /* 0x000e220000000800 */
[----:B------:R-:W1:Y:S01]  /*0020*/  S2R R2, SR_CTAID.Y ;  /* 0x0000000000027919 */ /* 0x000e620000002600 */
[----:B------:R-:W2:Y:S01]  /*0030*/  LDCU.64 UR8, c[0x0][0x358] ;  /* 0x00006b00ff0877ac */ /* 0x000ea20008000a00 */
[----:B------:R-:W-:Y:S01]  /*0040*/  HFMA2 R25, -RZ, RZ, 0, 0 ;  /* 0x00000000ff197431 */ /* 0x000fe200000001ff */
[----:B------:R-:W1:Y:S01]  /*0050*/  S2R R7, SR_TID.Y ;  /* 0x0000000000077919 */ /* 0x000e620000002200 */
[----:B------:R-:W3:Y:S01]  /*0060*/  S2R R6, SR_CTAID.X ;  /* 0x0000000000067919 */ /* 0x000ee20000002500 */
[----:B------:R-:W3:Y:S01]  /*0070*/  S2R R17, SR_TID.X ;  /* 0x0000000000117919 */ /* 0x000ee20000002100 */
[----:B0-----:R-:W-:-:S02]  /*0080*/  ISETP.GE.AND P0, PT, R0, -0xe, PT ;  /* 0xfffffff20000780c */ /* 0x001fc40003f06270 */
[----:B-1----:R-:W-:Y:S02]  /*0090*/  LEA R3, R2, R7, 0x4 ;  /* 0x0000000702037211 */ /* 0x002fe400078e20ff */
[----:B---3--:R-:W-:-:S09]  /*00a0*/  LEA R5, R6, R17, 0x4 ;  /* 0x0000001106057211 */ /* 0x008fd200078e20ff */
[----:B--2---:R-:W-:Y:S05]  /*00b0*/  @!P0 BRA `(.L_x_3) ;  /* 0x0000000800d88947 */ /* 0x004fea0003800000 */
[----:B------:R-:W0:Y:S01]  /*00c0*/  S2UR UR6, SR_CgaCtaId ;  /* 0x00000000000679c3 */ /* 0x000e220000008800 */
[C---:B------:R-:W-:Y:S01]  /*00d0*/  ISETP.GE.AND P0, PT, R0.reuse, 0x11, PT ;  /* 0x000000110000780c */ /* 0x040fe20003f06270 */
[----:B------:R-:W-:Y:S01]  /*00e0*/  UMOV UR4, 0x400 ;  /* 0x0000040000047882 */ /* 0x000fe20000000000 */
[----:B------:R-:W-:Y:S01]  /*00f0*/  IADD3 R2, PT, PT, R0, -0x1, RZ ;  /* 0xffffffff00027810 */ /* 0x000fe20007ffe0ff */
[----:B------:R-:W-:Y:S01]  /*0100*/  IMAD R23, R3, R0, R17 ;  /* 0x0000000003177224 */ /* 0x000fe200078e0211 */
[----:B------:R-:W-:Y:S02]  /*0110*/  MOV R25, RZ ;  /* 0x000000ff00197202 */ /* 0x000fe40000000f00 */
[----:B------:R-:W-:Y:S02]  /*0120*/  SHF.R.S32.HI R9, RZ, 0x1f, R2 ;  /* 0x0000001fff097819 */ /* 0x000fe40000011402 */
[----:B------:R-:W-:Y:S02]  /*0130*/  MOV R4, RZ ;  /* 0x000000ff00047202 */ /* 0x000fe40000000f00 */
[----:B------:R-:W-:-:S04]  /*0140*/  LEA.HI R9, R9, R2, RZ, 0x4 ;  /* 0x0000000209097211 */ /* 0x000fc800078f20ff */
[----:B------:R-:W-:Y:S01]  /*0150*/  SHF.R.S32.HI R24, RZ, 0x4, R9 ;  /* 0x00000004ff187819 */ /* 0x000fe20000011409 */
[----:B0-----:R-:W-:-:S06]  /*0160*/  ULEA UR5, UR6, UR4, 0x18 ;  /* 0x0000000406057291 */ /* 0x001fcc000f8ec0ff */
[----:B------:R-:W-:Y:S01]  /*0170*/  LEA R2, R7, UR5, 0x6 ;  /* 0x0000000507027c11 */ /* 0x000fe2000f8e30ff */
[----:B------:R-:W-:Y:S06]  /*0180*/  @!P0 BRA `(.L_x_4) ;  /* 0x0000000400c08947 */ /* 0x000fec0003800000 */
[C---:B------:R-:W-:Y:S01]  /*0190*/  IADD3 R4, PT, PT, R7.reuse, 0x10, RZ ;  /* 0x0000001007047810 */ /* 0x040fe20007ffe0ff */
[----:B------:R-:W-:Y:S01]  /*01a0*/  UIADD3 UR5, UPT, UPT, UR4, 0x400, URZ ;  /* 0x0000040004057890 */ /* 0x000fe2000fffe0ff */
[-CC-:B------:R-:W-:Y:S01]  /*01b0*/  IMAD R19, R7, R0.reuse, R17.reuse ;  /* 0x0000000007137224 */ /* 0x180fe200078e0211 */
[----:B------:R-:W-:Y:S02]  /*01c0*/  IADD3 R22, PT, PT, R24, 0x1, RZ ;  /* 0x0000000118167810 */ /* 0x000fe40007ffe0ff */
[----:B------:R-:W-:Y:S01]  /*01d0*/  IMAD R4, R4, R0, R17 ;  /* 0x0000000004047224 */ /* 0x000fe200078e0211 */
[----:B------:R-:W-:Y:S01]  /*01e0*/  ULEA UR5, UR6, UR5, 0x18 ;  /* 0x0000000506057291 */ /* 0x000fe2000f8ec0ff */
[----:B------:R-:W-:Y:S02]  /*01f0*/  LEA R19, R6, R19, 0x4 ;  /* 0x0000001306137211 */ /* 0x000fe400078e20ff */
[----:B------:R-:W-:Y:S02]  /*0200*/  LOP3.LUT R20, R22, 0x7ffffffe, RZ, 0xc0, !PT ;  /* 0x7ffffffe16147812 */ /* 0x000fe400078ec0ff */
[----:B------:R-:W-:-:S02]  /*0210*/  LEA R21, R6, R4, 0x4 ;  /* 0x0000000406157211 */ /* 0x000fc400078e20ff */
[C---:B------:R-:W-:Y:S02]  /*0220*/  LEA R6, R17.reuse, UR5, 0x2 ;  /* 0x0000000511067c11 */ /* 0x040fe4000f8e10ff */
[----:B------:R-:W-:Y:S02]  /*0230*/  MOV R25, RZ ;  /* 0x000000ff00197202 */ /* 0x000fe40000000f00 */
[----:B------:R-:W-:Y:S02]  /*0240*/  MOV R18, R23 ;  /* 0x0000001700127202 */ /* 0x000fe40000000f00 */
[----:B------:R-:W-:Y:S02]  /*0250*/  LEA R16, R17, R2, 0x2 ;  /* 0x0000000211107211 */ /* 0x000fe400078e10ff */
[----:B------:R-:W-:Y:S02]  /*0260*/  IADD3 R20, PT, PT, -R20, RZ, RZ ;  /* 0x000000ff14147210 */ /* 0x000fe40007ffe1ff */
[----:B------:R-:W-:-:S07]  /*0270*/  LEA R4, R7, R6, 0x6 ;  /* 0x0000000607047211 */ /* 0x000fce00078e30ff */
.L_x_5:
[----:B------:R-:W0:Y:S08]  /*0280*/  LDC.64 R26, c[0x0][0x380] ;  /* 0x0000e000ff1a7b82 */ /* 0x000e300000000a00 */
[----:B------:R-:W1:Y:S01]  /*0290*/  LDC.64 R12, c[0x0][0x388] ;  /* 0x0000e200ff0c7b82 */ /* 0x000e620000000a00 */
[----:B0-----:R-:W-:-:S05]  /*02a0*/  IMAD.WIDE R26, R18, 0x4, R26 ;  /* 0x00000004121a7825 */ /* 0x001fca00078e021a */
[----:B------:R-:W2:Y:S01]  /*02b0*/  LDG.E R29, desc[UR8][R26.64] ;  /* 0x000000081a1d7981 */ /* 0x000ea2000c1e1900 */
[----:B-1----:R-:W-:-:S06]  /*02c0*/  IMAD.WIDE.U32 R14, R19, 0x4, R12 ;  /* 0x00000004130e7825 */ /* 0x002fcc00078e000c */
[----:B------:R-:W3:Y:S04]  /*02d0*/  LDG.E R15, desc[UR8][R14.64] ;  /* 0x000000080e0f7981 */ /* 0x000ee8000c1e1900 */
[----:B--2---:R-:W-:Y:S04]  /*02e0*/  STS [R16], R29 ;  /* 0x0000001d10007388 */ /* 0x004fe80000000800 */
[----:B---3--:R-:W-:Y:S01]  /*02f0*/  STS [R4], R15 ;  /* 0x0000000f04007388 */ /* 0x008fe20000000800 */
[----:B------:R-:W-:Y:S06]  /*0300*/  BAR.SYNC.DEFER_BLOCKING 0x0 ;  /* 0x0000000000007b1d */ /* 0x000fec0000010000 */
[----:B------:R-:W-:Y:S04]  /*0310*/  LDS R28, [R6] ;  /* 0x00000000061c7984 */ /* 0x000fe80000000800 */
[----:B------:R-:W0:Y:S04]  /*0320*/  LDS.128 R8, [R2] ;  /* 0x0000000002087984 */ /* 0x000e280000000c00 */
[----:B------:R-:W-:Y:S04]  /*0330*/  LDS R14, [R6+0x100] ;  /* 0x00010000060e7984 */ /* 0x000fe80000000800 */
[----:B------:R-:W-:Y:S01]  /*0340*/  LDS R15, [R6+0x140] ;  /* 0x00014000060f7984 */ /* 0x000fe20000000800 */
[----:B0-----:R-:W-:-:S03]  /*0350*/  FFMA R8, R8, R28, R25 ;  /* 0x0000001c08087223 */ /* 0x001fc60000000019 */
[----:B------:R-:W0:Y:S04]  /*0360*/  LDS R25, [R6+0x40] ;  /* 0x0000400006197984 */ /* 0x000e280000000800 */
[----:B------:R-:W-:Y:S01]  /*0370*/  LDS R28, [R6+0x3c0] ;  /* 0x0003c000061c7984 */ /* 0x000fe20000000800 */
[----:B0-----:R-:W-:-:S03]  /*0380*/  FFMA R9, R25, R9, R8 ;  /* 0x0000000919097223 */ /* 0x001fc60000000008 */
[----:B------:R-:W0:Y:S04]  /*0390*/  LDS R8, [R6+0x80] ;  /* 0x0000800006087984 */ /* 0x000e280000000800 */
[----:B------:R-:W1:Y:S01]  /*03a0*/  LDS R25, [R6+0xc0] ;  /* 0x0000c00006197984 */ /* 0x000e620000000800 */
[----:B0-----:R-:W-:-:S04]  /*03b0*/  FFMA R8, R8, R10, R9 ;  /* 0x0000000a08087223 */ /* 0x001fc80000000009 */
[----:B-1----:R-:W-:Y:S02]  /*03c0*/  FFMA R25, R25, R11, R8 ;  /* 0x0000000b19197223 */ /* 0x002fe40000000008 */
[----:B------:R-:W0:Y:S02]  /*03d0*/  LDS.128 R8, [R2+0x10] ;  /* 0x0000100002087984 */ /* 0x000e240000000c00 */
[----:B0-----:R-:W-:Y:S02]  /*03e0*/  FFMA R8, R8, R14, R25 ;  /* 0x0000000e08087223 */ /* 0x001fe40000000019 */
[----:B------:R-:W-:Y:S02]  /*03f0*/  LDS R14, [R6+0x200] ;  /* 0x00020000060e7984 */ /* 0x000fe40000000800 */
[----:B------:R-:W-:Y:S02]  /*0400*/  FFMA R9, R15, R9, R8 ;  /* 0x000000090f097223 */ /* 0x000fe40000000008 */
[----:B------:R-:W0:Y:S04]  /*0410*/  LDS R8, [R6+0x180] ;  /* 0x0001800006087984 */ /* 0x000e280000000800 */
[----:B------:R-:W1:Y:S01]  /*0420*/  LDS R15, [R6+0x1c0] ;  /* 0x0001c000060f7984 */ /* 0x000e620000000800 */
[----:B0-----:R-:W-:-:S04]  /*0430*/  FFMA R8, R8, R10, R9 ;  /* 0x0000000a08087223 */ /* 0x001fc80000000009 */
[----:B-1----:R-:W-:Y:S02]  /*0440*/  FFMA R15, R15, R11, R8 ;  /* 0x0000000b0f0f7223 */ /* 0x002fe40000000008 */
[----:B------:R-:W0:Y:S02]  /*0450*/  LDS.128 R8, [R2+0x20] ;  /* 0x0000200002087984 */ /* 0x000e240000000c00 */
[----:B0-----:R-:W-:Y:S02]  /*0460*/  FFMA R8, R8, R14, R15 ;  /* 0x0000000e08087223 */ /* 0x001fe4000000000f */
        /* <DEDUP_REMOVED lines=9> */
[----:B------:R-:W0:Y:S02]  /*0500*/  LDS R15, [R6+0x340] ;  /* 0x00034000060f7984 */ /* 0x000e240000000800 */
[----:B0-----:R-:W-:Y:S01]  /*0510*/  FFMA R15, R15, R9, R8 ;  /* 0x000000090f0f7223 */ /* 0x001fe20000000008 */
[----:B------:R-:W-:Y:S02]  /*0520*/  IMAD.WIDE R8, R21, 0x4, R12 ;  /* 0x0000000415087825 */ /* 0x000fe400078e020c */
[----:B------:R-:W0:Y:S01]  /*0530*/  LDS R12, [R6+0x380] ;  /* 0x00038000060c7984 */ /* 0x000e220000000800 */
[----:B------:R-:W-:Y:S06]  /*0540*/  BAR.SYNC.DEFER_BLOCKING 0x0 ;  /* 0x0000000000007b1d */ /* 0x000fec0000010000 */
[----:B------:R-:W2:Y:S04]  /*0550*/  LDG.E R27, desc[UR8][R26.64+0x40] ;  /* 0x000040081a1b7981 */ /* 0x000ea8000c1e1900 */
[----:B------:R-:W3:Y:S01]  /*0560*/  LDG.E R9, desc[UR8][R8.64] ;  /* 0x0000000808097981 */ /* 0x000ee2000c1e1900 */
[----:B0-----:R-:W-:-:S04]  /*0570*/  FFMA R10, R12, R10, R15 ;  /* 0x0000000a0c0a7223 */ /* 0x001fc8000000000f */
[----:B------:R-:W-:Y:S01]  /*0580*/  FFMA R11, R28, R11, R10 ;  /* 0x0000000b1c0b7223 */ /* 0x000fe2000000000a */
[----:B------:R-:W-:-:S04]  /*0590*/  IADD3 R20, PT, PT, R20, 0x2, RZ ;  /* 0x0000000214147810 */ /* 0x000fc80007ffe0ff */
[----:B------:R-:W-:Y:S02]  /*05a0*/  ISETP.NE.AND P0, PT, R20, RZ, PT ;  /* 0x000000ff1400720c */ /* 0x000fe40003f05270 */
[----:B------:R-:W-:Y:S02]  /*05b0*/  IADD3 R18, PT, PT, R18, 0x20, RZ ;  /* 0x0000002012127810 */ /* 0x000fe40007ffe0ff */
[C---:B------:R-:W-:Y:S02]  /*05c0*/  LEA R21, R0.reuse, R21, 0x5 ;  /* 0x0000001500157211 */ /* 0x040fe400078e28ff */
[----:B------:R-:W-:Y:S01]  /*05d0*/  LEA R19, R0, R19, 0x5 ;  /* 0x0000001300137211 */ /* 0x000fe200078e28ff */
[----:B--2---:R-:W-:Y:S04]  /*05e0*/  STS [R16], R27 ;  /* 0x0000001b10007388 */ /* 0x004fe80000000800 */
[----:B---3--:R-:W-:Y:S01]  /*05f0*/  STS [R4], R9 ;  /* 0x0000000904007388 */ /* 0x008fe20000000800 */
[----:B------:R-:W-:Y:S06]  /*0600*/  BAR.SYNC.DEFER_BLOCKING 0x0 ;  /* 0x0000000000007b1d */ /* 0x000fec0000010000 */
[----:B------:R-:W-:Y:S04]  /*0610*/  LDS R25, [R6] ;  /* 0x0000000006197984 */ /* 0x000fe80000000800 */
[----:B------:R-:W0:Y:S04]  /*0620*/  LDS.128 R12, [R2] ;  /* 0x00000000020c7984 */ /* 0x000e280000000c00 */
[----:B------:R-:W1:Y:S04]  /*0630*/  LDS R8, [R6+0x40] ;  /* 0x0000400006087984 */ /* 0x000e680000000800 */
[----:B------:R-:W2:Y:S04]  /*0640*/  LDS R29, [R6+0x80] ;  /* 0x00008000061d7984 */ /* 0x000ea80000000800 */
[----:B------:R-:W3:Y:S04]  /*0650*/  LDS R26, [R6+0xc0] ;  /* 0x0000c000061a7984 */ /* 0x000ee80000000800 */
[----:B------:R-:W-:Y:S01]  /*0660*/  LDS R27, [R6+0x140] ;  /* 0x00014000061b7984 */ /* 0x000fe20000000800 */
[----:B0-----:R-:W-:-:S03]  /*0670*/  FFMA R12, R12, R25, R11 ;  /* 0x000000190c0c7223 */ /* 0x001fc6000000000b */
[----:B------:R-:W-:Y:S01]  /*0680*/  LDS R25, [R6+0x180] ;  /* 0x0001800006197984 */ /* 0x000fe20000000800 */
[----:B-1----:R-:W-:-:S03]  /*0690*/  FFMA R8, R8, R13, R12 ;  /* 0x0000000d08087223 */ /* 0x002fc6000000000c */
[----:B------:R-:W-:Y:S01]  /*06a0*/  LDS R13, [R6+0x100] ;  /* 0x00010000060d7984 */ /* 0x000fe20000000800 */
[----:B--2---:R-:W-:-:S03]  /*06b0*/  FFMA R29, R29, R14, R8 ;  /* 0x0000000e1d1d7223 */ /* 0x004fc60000000008 */
[----:B------:R-:W0:Y:S01]  /*06c0*/  LDS.128 R8, [R2+0x10] ;  /* 0x0000100002087984 */ /* 0x000e220000000c00 */
[----:B---3--:R-:W-:-:S03]  /*06d0*/  FFMA R15, R26, R15, R29 ;  /* 0x0000000f1a0f7223 */ /* 0x008fc6000000001d */
[----:B------:R-:W1:Y:S04]  /*06e0*/  LDS R26, [R6+0x1c0] ;  /* 0x0001c000061a7984 */ /* 0x000e680000000800 */
[----:B------:R-:W-:Y:S01]  /*06f0*/  LDS R29, [R6+0x240] ;  /* 0x00024000061d7984 */ /* 0x000fe20000000800 */
[----:B0-----:R-:W-:-:S03]  /*0700*/  FFMA R8, R8, R13, R15 ;  /* 0x0000000d08087223 */ /* 0x001fc6000000000f */
[----:B------:R-:W-:Y:S01]  /*0710*/  LDS.128 R12, [R2+0x20] ;  /* 0x00002000020c7984 */ /* 0x000fe20000000c00 */
[----:B------:R-:W-:-:S03]  /*0720*/  FFMA R8, R27, R9, R8 ;  /* 0x000000091b087223 */ /* 0x000fc60000000008 */
[----:B------:R-:W0:Y:S01]  /*0730*/  LDS R9, [R6+0x200] ;  /* 0x0002000006097984 */ /* 0x000e220000000800 */
[----:B------:R-:W-:-:S03]  /*0740*/  FFMA R27, R25, R10, R8 ;  /* 0x0000000a191b7223 */ /* 0x000fc60000000008 */
[----:B------:R-:W2:Y:S01]  /*0750*/  LDS R25, [R6+0x280] ;  /* 0x0002800006197984 */ /* 0x000ea20000000800 */
[----:B-1----:R-:W-:-:S03]  /*0760*/  FFMA R11, R26, R11, R27 ;  /* 0x0000000b1a0b7223 */ /* 0x002fc6000000001b */
[----:B------:R-:W1:Y:S04]  /*0770*/  LDS R26, [R6+0x2c0] ;  /* 0x0002c000061a7984 */ /* 0x000e680000000800 */
[----:B------:R-:W-:Y:S01]  /*0780*/  LDS R27, [R6+0x340] ;  /* 0x00034000061b7984 */ /* 0x000fe20000000800 */
[----:B0-----:R-:W-:-:S03]  /*0790*/  FFMA R12, R12, R9, R11 ;  /* 0x000000090c0c7223 */ /* 0x001fc6000000000b */
[----:B------:R-:W-:Y:S01]  /*07a0*/  LDS.128 R8, [R2+0x30] ;  /* 0x0000300002087984 */ /* 0x000fe20000000c00 */
[----:B------:R-:W-:-:S03]  /*07b0*/  FFMA R12, R29, R13, R12 ;  /* 0x0000000d1d0c7223 */ /* 0x000fc6000000000c */
[----:B------:R-:W0:Y:S01]  /*07c0*/  LDS R13, [R6+0x300] ;  /* 0x00030000060d7984 */ /* 0x000e220000000800 */
[----:B--2---:R-:W-:-:S03]  /*07d0*/  FFMA R25, R25, R14, R12 ;  /* 0x0000000e19197223 */ /* 0x004fc6000000000c */
[----:B------:R-:W2:Y:S01]  /*07e0*/  LDS R12, [R6+0x380] ;  /* 0x00038000060c7984 */ /* 0x000ea20000000800 */
[----:B-1----:R-:W-:-:S03]  /*07f0*/  FFMA R15, R26, R15, R25 ;  /* 0x0000000f1a0f7223 */ /* 0x002fc60000000019 */
[----:B------:R-:W1:Y:S01]  /*0800*/  LDS R25, [R6+0x3c0] ;  /* 0x0003c00006197984 */ /* 0x000e620000000800 */
[----:B0-----:R-:W-:-:S04]  /*0810*/  FFMA R8, R8, R13, R15 ;  /* 0x0000000d08087223 */ /* 0x001fc8000000000f */
[----:B------:R-:W-:-:S04]  /*0820*/  FFMA R9, R27, R9, R8 ;  /* 0x000000091b097223 */ /* 0x000fc80000000008 */
[----:B--2---:R-:W-:-:S04]  /*0830*/  FFMA R10, R12, R10, R9 ;  /* 0x0000000a0c0a7223 */ /* 0x004fc80000000009 */
[----:B-1----:R-:W-:Y:S01]  /*0840*/  FFMA R25, R25, R11, R10 ;  /* 0x0000000b19197223 */ /* 0x002fe2000000000a */
[----:B------:R-:W-:Y:S06]  /*0850*/  BAR.SYNC.DEFER_BLOCKING 0x0 ;  /* 0x0000000000007b1d */ /* 0x000fec0000010000 */
[----:B------:R-:W-:Y:S05]  /*0860*/  @P0 BRA `(.L_x_5) ;  /* 0xfffffff800840947 */ /* 0x000fea000383ffff */
[----:B------:R-:W-:-:S04]  /*0870*/  SHF.L.U32 R4, R22, 0x4, RZ ;  /* 0x0000000416047819 */ /* 0x000fc800000006ff */
[----:B------:R-:W-:-:S07]  /*0880*/  LOP3.LUT R4, R4, 0xffffffe0, RZ, 0xc0, !PT ;  /* 0xffffffe004047812 */ /* 0x000fce00078ec0ff */
.L_x_4:
[----:B------:R-:W-:-:S04]  /*0890*/  LOP3.LUT R24, R24, 0x1, RZ, 0xc0, !PT ;  /* 0x0000000118187812 */ /* 0x000fc800078ec0ff */
[----:B------:R-:W-:-:S13]  /*08a0*/  ISETP.NE.U32.AND P0, PT, R24, 0x1, PT ;  /* 0x000000011800780c */ /* 0x000fda0003f05070 */
[----:B------:R-:W-:Y:S05]  /*08b0*/  @!P0 BRA `(.L_x_3) ;  /* 0x0000000000d88947 */ /* 0x000fea0003800000 */
[----:B------:R-:W0:Y:S01]  /*08c0*/  LDC.64 R10, c[0x0][0x380] ;  /* 0x0000e000ff0a7b82 */ /* 0x000e220000000a00 */
[-C--:B------:R-:W-:Y:S02]  /*08d0*/  IADD3 R6, PT, PT, R7, R4.reuse, RZ ;  /* 0x0000000407067210 */ /* 0x080fe40007ffe0ff */
[----:B------:R-:W-:-:S03]  /*08e0*/  IADD3 R23, PT, PT, R23, R4, RZ ;  /* 0x0000000417177210 */ /* 0x000fc60007ffe0ff */
[----:B------:R-:W-:Y:S02]  /*08f0*/  IMAD R13, R6, R0, R5 ;  /* 0x00000000060d7224 */ /* 0x000fe400078e0205 */
[----:B------:R-:W1:Y:S01]  /*0900*/  LDC.64 R8, c[0x0][0x388] ;  /* 0x0000e200ff087b82 */ /* 0x000e620000000a00 */
[----:B0-----:R-:W-:-:S05]  /*0910*/  IMAD.WIDE R10, R23, 0x4, R10 ;  /* 0x00000004170a7825 */ /* 0x001fca00078e020a */
[----:B------:R-:W2:Y:S01]  /*0920*/  LDG.E R16, desc[UR8][R10.64] ;  /* 0x000000080a107981 */ /* 0x000ea2000c1e1900 */
[----:B-1----:R-:W-:-:S05]  /*0930*/  IMAD.WIDE R12, R13, 0x4, R8 ;  /* 0x000000040d0c7825 */ /* 0x002fca00078e0208 */
[----:B------:R-:W3:Y:S01]  /*0940*/  LDG.E R18, desc[UR8][R12.64] ;  /* 0x000000080c127981 */ /* 0x000ee2000c1e1900 */
[----:B------:R-:W-:-:S04]  /*0950*/  UIADD3 UR4, UPT, UPT, UR4, 0x400, URZ ;  /* 0x0000040004047890 */ /* 0x000fc8000fffe0ff */
[----:B------:R-:W-:Y:S01]  /*0960*/  ULEA UR4, UR6, UR4, 0x18 ;  /* 0x0000000406047291 */ /* 0x000fe2000f8ec0ff */
[----:B------:R-:W-:-:S05]  /*0970*/  LEA R19, R17, R2, 0x2 ;  /* 0x0000000211137211 */ /* 0x000fca00078e10ff */
[----:B------:R-:W-:-:S04]  /*0980*/  LEA R4, R17, UR4, 0x2 ;  /* 0x0000000411047c11 */ /* 0x000fc8000f8e10ff */
        /* <DEDUP_REMOVED lines=9> */
[----:B------:R-:W-:Y:S04]  /*0a20*/  LDS R7, [R4+0x100] ;  /* 0x0001000004077984 */ /* 0x000fe80000000800 */
[----:B------:R-:W4:Y:S04]  /*0a30*/  LDS.128 R12, [R2+0x10] ;  /* 0x00001000020c7984 */ /* 0x000f280000000c00 */
[----:B------:R-:W5:Y:S04]  /*0a40*/  LDS R6, [R4+0x140] ;  /* 0x0001400004067984 */ /* 0x000f680000000800 */
[----:B------:R-:W5:Y:S04]  /*0a50*/  LDS R21, [R4+0x180] ;  /* 0x0001800004157984 */ /* 0x000f680000000800 */
[----:B------:R-:W5:Y:S04]  /*0a60*/  LDS R20, [R4+0x1c0] ;  /* 0x0001c00004147984 */ /* 0x000f680000000800 */
[----:B------:R-:W-:Y:S01]  /*0a70*/  LDS R23, [R4+0x200] ;  /* 0x0002000004177984 */ /* 0x000fe20000000800 */
[----:B0-----:R-:W-:-:S03]  /*0a80*/  FFMA R8, R8, R17, R25 ;  /* 0x0000001108087223 */ /* 0x001fc60000000019 */
[----:B------:R-:W-:Y:S04]  /*0a90*/  LDS R22, [R4+0x240] ;  /* 0x0002400004167984 */ /* 0x000fe80000000800 */
[----:B------:R-:W0:Y:S01]  /*0aa0*/  LDS.128 R16, [R2+0x20] ;  /* 0x0000200002107984 */ /* 0x000e220000000c00 */
[----:B-1----:R-:W-:-:S03]  /*0ab0*/  FFMA R8, R29, R9, R8 ;  /* 0x000000091d087223 */ /* 0x002fc60000000008 */
[----:B------:R-:W1:Y:S01]  /*0ac0*/  LDS R25, [R4+0x280] ;  /* 0x0002800004197984 */ /* 0x000e620000000800 */
[----:B--2---:R-:W-:-:S03]  /*0ad0*/  FFMA R27, R27, R10, R8 ;  /* 0x0000000a1b1b7223 */ /* 0x004fc60000000008 */
[----:B------:R-:W2:Y:S01]  /*0ae0*/  LDS R24, [R4+0x2c0] ;  /* 0x0002c00004187984 */ /* 0x000ea20000000800 */
[----:B---3--:R-:W-:-:S03]  /*0af0*/  FFMA R29, R26, R11, R27 ;  /* 0x0000000b1a1d7223 */ /* 0x008fc6000000001b */
[----:B------:R-:W-:Y:S04]  /*0b00*/  LDS R27, [R4+0x300] ;  /* 0x00030000041b7984 */ /* 0x000fe80000000800 */
[----:B------:R-:W3:Y:S01]  /*0b10*/  LDS.128 R8, [R2+0x30] ;  /* 0x0000300002087984 */ /* 0x000ee20000000c00 */
[----:B----4-:R-:W-:-:S03]  /*0b20*/  FFMA R7, R12, R7, R29 ;  /* 0x000000070c077223 */ /* 0x010fc6000000001d */
[----:B------:R-:W4:Y:S01]  /*0b30*/  LDS R12, [R4+0x340] ;  /* 0x00034000040c7984 */ /* 0x000f220000000800 */
[----:B-----5:R-:W-:-:S03]  /*0b40*/  FFMA R26, R6, R13, R7 ;  /* 0x0000000d061a7223 */ /* 0x020fc60000000007 */
[----:B------:R-:W5:Y:S04]  /*0b50*/  LDS R7, [R4+0x380] ;  /* 0x0003800004077984 */ /* 0x000f680000000800 */
[----:B------:R-:W5:Y:S01]  /*0b60*/  LDS R6, [R4+0x3c0] ;  /* 0x0003c00004067984 */ /* 0x000f620000000800 */
[----:B------:R-:W-:-:S04]  /*0b70*/  FFMA R21, R21, R14, R26 ;  /* 0x0000000e15157223 */ /* 0x000fc8000000001a */
[----:B------:R-:W-:-:S04]  /*0b80*/  FFMA R15, R20, R15, R21 ;  /* 0x0000000f140f7223 */ /* 0x000fc80000000015 */
[----:B0-----:R-:W-:-:S04]  /*0b90*/  FFMA R15, R16, R23, R15 ;  /* 0x00000017100f7223 */ /* 0x001fc8000000000f */
[----:B------:R-:W-:-:S04]  /*0ba0*/  FFMA R22, R22, R17, R15 ;  /* 0x0000001116167223 */ /* 0x000fc8000000000f */
[----:B-1----:R-:W-:-:S04]  /*0bb0*/  FFMA R25, R25, R18, R22 ;  /* 0x0000001219197223 */ /* 0x002fc80000000016 */
[----:B--2---:R-:W-:-:S04]  /*0bc0*/  FFMA R19, R24, R19, R25 ;  /* 0x0000001318137223 */ /* 0x004fc80000000019 */
[----:B---3--:R-:W-:-:S04]  /*0bd0*/  FFMA R19, R8, R27, R19 ;  /* 0x0000001b08137223 */ /* 0x008fc80000000013 */
[----:B----4-:R-:W-:-:S04]  /*0be0*/  FFMA R12, R12, R9, R19 ;  /* 0x000000090c0c7223 */ /* 0x010fc80000000013 */
[----:B-----5:R-:W-:-:S04]  /*0bf0*/  FFMA R7, R7, R10, R12 ;  /* 0x0000000a07077223 */ /* 0x020fc8000000000c */
[----:B------:R-:W-:Y:S01]  /*0c00*/  FFMA R25, R6, R11, R7 ;  /* 0x0000000b06197223 */ /* 0x000fe20000000007 */
[----:B------:R-:W-:Y:S06]  /*0c10*/  BAR.SYNC.DEFER_BLOCKING 0x0 ;  /* 0x0000000000007b1d */ /* 0x000fec0000010000 */
.L_x_3:
[----:B------:R-:W0:Y:S01]  /*0c20*/  LDC.64 R6, c[0x0][0x390] ;  /* 0x0000e400ff067b82 */ /* 0x000e220000000a00 */
[----:B------:R-:W-:-:S04]  /*0c30*/  IMAD R3, R3, R0, R5 ;  /* 0x0000000003037224 */ /* 0x000fc800078e0205 */
[----:B0-----:R-:W-:-:S05]  /*0c40*/  IMAD.WIDE R2, R3, 0x4, R6 ;  /* 0x0000000403027825 */ /* 0x001fca00078e0206 */
[----:B------:R-:W-:Y:S01]  /*0c50*/  STG.E desc[UR8][R2.64], R25 ;  /* 0x0000001902007986 */ /* 0x000fe2000c101908 */
[----:B------:R-:W-:Y:S05]  /*0c60*/  EXIT ;  /* 0x000000000000794d */ /* 0x000fea0003800000 */
.L_x_6:
        /* <DEDUP_REMOVED lines=9> */
.L_x_13:


//--------------------- .text._Z15matrixMulKernelPfS_S_i --------------------------
	.section	.text._Z15matrixMulKernelPfS_S_i,"ax",@progbits
	.align	128
        .global         _Z15matrixMulKernelPfS_S_i
        .type           _Z15matrixMulKernelPfS_S_i,@function
        .size           _Z15matrixMulKernelPfS_S_i,(.L_x_14 - _Z15matrixMulKernelPfS_S_i)
        .other          _Z15matrixMulKernelPfS_S_i,@"STO_CUDA_ENTRY STV_DEFAULT"
_Z15matrixMulKernelPfS_S_i:
.text._Z15matrixMulKernelPfS_S_i:
[----:B------:R-:W-:Y:S01]  /*0000*/  LDC R1, c[0x0][0x37c] ;  /* 0x0000df00ff017b82 */ /* 0x000fe20000000800 */
[----:B------:R-:W0:Y:S01]  /*0010*/  S2R R3, SR_TID.Y ;  /* 0x0000000000037919 */ /* 0x000e220000002200 */
[----:B------:R-:W1:Y:S06]  /*0020*/  LDCU UR18, c[0x0][0x398] ;  /* 0x00007300ff1277ac */ /* 0x000e6c0008000800 */
[----:B------:R-:W0:Y:S01]  /*0030*/  LDC R0, c[0x0][0x364] ;  /* 0x0000d900ff007b82 */ /* 0x000e220000000800 */
[----:B------:R-:W-:Y:S01]  /*0040*/  HFMA2 R12, -RZ, RZ, 0, 0 ;  /* 0x00000000ff0c7431 */ /* 0x000fe200000001ff */
[----:B------:R-:W2:Y:S01]  /*0050*/  S2R R2, SR_TID.X ;  /* 0x0000000000027919 */ /* 0x000ea20000002100 */
[----:B------:R-:W3:Y:S05]  /*0060*/  LDCU.64 UR16, c[0x0][0x358] ;  /* 0x00006b00ff1077ac */ /* 0x000eea0008000a00 */
[----:B------:R-:W0:Y:S08]  /*0070*/  S2UR UR4, SR_CTAID.Y ;  /* 0x00000000000479c3 */ /* 0x000e300000002600 */
[----:B------:R-:W2:Y:S01]  /*0080*/  S2UR UR5, SR_CTAID.X ;  /* 0x00000000000579c3 */ /* 0x000ea20000002500 */
[----:B-1----:R-:W-:-:S07]  /*0090*/  UISETP.GE.AND UP0, UPT, UR18, 0x1, UPT ;  /* 0x000000011200788c */ /* 0x002fce000bf06270 */
[----:B------:R-:W2:Y:S01]  /*00a0*/  LDC R13, c[0x0][0x360] ;  /* 0x0000d800ff0d7b82 */ /* 0x000ea20000000800 */
[----:B0-----:R-:W-:Y:S02]  /*00b0*/  IMAD R0, R0, UR4, R3 ;  /* 0x0000000400007c24 */ /* 0x001fe4000f8e0203 */
[----:B--2---:R-:W-:Y:S01]  /*00c0*/  IMAD R13, R13, UR5, R2 ;  /* 0x000000050d0d7c24 */ /* 0x004fe2000f8e0202 */
[----:B---3--:R-:W-:Y:S06]  /*00d0*/  BRA.U !UP0, `(.L_x_7) ;  /* 0x0000000908647547 */ /* 0x008fec000b800000 */
[----:B------:R-:W-:Y:S02]  /*00e0*/  UISETP.GE.U32.AND UP1, UPT, UR18, 0x8, UPT ;  /* 0x000000081200788c */ /* 0x000fe4000bf26070 */
[----:B------:R-:W-:Y:S01]  /*00f0*/  IMAD R5, R0, UR18, RZ ;  /* 0x0000001200057c24 */ /* 0x000fe2000f8e02ff */
[----:B------:R-:W-:Y:S01]  /*0100*/  ULOP3.LUT UR19, UR18, 0x7, URZ, 0xc0, !UPT ;  /* 0x0000000712137892 */ /* 0x000fe2000f8ec0ff */
[----:B------:R-:W-:Y:S01]  /*0110*/  MOV R12, RZ ;  /* 0x000000ff000c7202 */ /* 0x000fe20000000f00 */
[----:B------:R-:W-:Y:S02]  /*0120*/  UMOV UR4, URZ ;  /* 0x000000ff00047c82 */ /* 0x000fe40008000000 */
[----:B------:R-:W-:Y:S02]  /*0130*/  UISETP.NE.AND UP0, UPT, UR19, URZ, UPT ;  /* 0x000000ff1300728c */ /* 0x000fe4000bf05270 */
[----:B------:R-:W-:Y:S09]  /*0140*/  BRA.U !UP1, `(.L_x_8) ;  /* 0x0000000509087547 */ /* 0x000ff2000b800000 */
[----:B------:R-:W0:Y:S01]  /*0150*/  LDCU.128 UR20, c[0x0][0x380] ;  /* 0x00007000ff1477ac */ /* 0x000e220008000c00 */
[----:B------:R-:W-:Y:S02]  /*0160*/  MOV R12, RZ ;  /* 0x000000ff000c7202 */ /* 0x000fe40000000f00 */
[----:B------:R-:W-:Y:S01]  /*0170*/  MOV R14, R13 ;  /* 0x0000000d000e7202 */ /* 0x000fe20000000f00 */
[----:B------:R-:W-:-:S04]  /*0180*/  ULOP3.LUT UR4, UR18, 0x7ffffff8, URZ, 0xc0, !UPT ;  /* 0x7ffffff812047892 */ /* 0x000fc8000f8ec0ff */
[----:B------:R-:W-:Y:S01]  /*0190*/  UIADD3 UR5, UPT, UPT, -UR4, URZ, URZ ;  /* 0x000000ff04057290 */ /* 0x000fe2000fffe1ff */
[----:B0-----:R-:W-:Y:S01]  /*01a0*/  MOV R2, UR20 ;  /* 0x0000001400027c02 */ /* 0x001fe20008000f00 */
[----:B------:R-:W-:Y:S01]  /*01b0*/  UIMAD.WIDE.U32 UR6, UR18, 0xc, UR22 ;  /* 0x0000000c120678a5 */ /* 0x000fe2000f8e0016 */
[----:B------:R-:W-:Y:S01]  /*01c0*/  MOV R3, UR21 ;  /* 0x0000001500037c02 */ /* 0x000fe20008000f00 */
[----:B------:R-:W-:Y:S02]  /*01d0*/  UIMAD.WIDE.U32 UR8, UR18, 0x10, UR22 ;  /* 0x00000010120878a5 */ /* 0x000fe4000f8e0016 */
[----:B------:R-:W-:Y:S01]  /*01e0*/  UIMAD.WIDE.U32 UR10, UR18, 0x14, UR22 ;  /* 0x00000014120a78a5 */ /* 0x000fe2000f8e0016 */
[----:B------:R-:W-:Y:S01]  /*01f0*/  IMAD.WIDE.U32 R2, R5, 0x4, R2 ;  /* 0x0000000405027825 */ /* 0x000fe200078e0002 */
[----:B------:R-:W-:Y:S02]  /*0200*/  UIMAD.WIDE.U32 UR12, UR18, 0x18, UR22 ;  /* 0x00000018120c78a5 */ /* 0x000fe4000f8e0016 */
[----:B------:R-:W-:Y:S01]  /*0210*/  UIMAD.WIDE.U32 UR14, UR18, 0x1c, UR22 ;  /* 0x0000001c120e78a5 */ /* 0x000fe2000f8e0016 */
[----:B------:R-:W-:-:S04]  /*0220*/  IADD3 R2, P0, PT, R2, 0x10, RZ ;  /* 0x0000001002027810 */ /* 0x000fc80007f1e0ff */
[----:B------:R-:W-:-:S09]  /*0230*/  IADD3.X R3, PT, PT, RZ, R3, RZ, P0, !PT ;  /* 0x00000003ff037210 */ /* 0x000fd200007fe4ff */
.L_x_9:
[----:B------:R-:W-:Y:S01]  /*0240*/  HFMA2 R23, -RZ, RZ, 0, 2.384185791015625e-07 ;  /* 0x00000004ff177431 */ /* 0x000fe200000001ff */
[----:B------:R-:W-:Y:S01]  /*0250*/  UIMAD.WIDE.U32 UR24, UR18, 0x4, UR22 ;  /* 0x00000004121878a5 */ /* 0x000fe2000f8e0016 */
[----:B------:R-:W2:Y:S01]  /*0260*/  LDG.E R21, desc[UR16][R2.64+-0x10] ;  /* 0xfffff01002157981 */ /* 0x000ea2000c1e1900 */
[----:B------:R-:W-:Y:S01]  /*0270*/  UIMAD.WIDE.U32 UR20, UR18, 0x8, UR22 ;  /* 0x00000008121478a5 */ /* 0x000fe2000f8e0016 */
[----:B------:R-:W-:Y:S02]  /*0280*/  IMAD.MOV.U32 R11, RZ, RZ, 0x4 ;  /* 0x00000004ff0b7424 */ /* 0x000fe400078e00ff */
[----:B------:R-:W-:Y:S01]  /*0290*/  HFMA2 R7, -RZ, RZ, 0, 2.384185791015625e-07 ;  /* 0x00000004ff077431 */ /* 0x000fe200000001ff */
[----:B------:R-:W3:Y:S01]  /*02a0*/  LDG.E R19, desc[UR16][R2.64+-0xc] ;  /* 0xfffff41002137981 */ /* 0x000ee2000c1e1900 */
[----:B------:R-:W-:Y:S02]  /*02b0*/  MOV R8, UR24 ;  /* 0x0000001800087c02 */ /* 0x000fe40008000f00 */
[----:B------:R-:W-:Y:S01]  /*02c0*/  MOV R9, UR25 ;  /* 0x0000001900097c02 */ /* 0x000fe20008000f00 */
[C---:B------:R-:W-:Y:S01]  /*02d0*/  IMAD.WIDE R22, R14.reuse, R23, UR22 ;  /* 0x000000160e167e25 */ /* 0x040fe2000f8e0217 */
[----:B------:R-:W-:Y:S01]  /*02e0*/  MOV R24, UR20 ;  /* 0x0000001400187c02 */ /* 0x000fe20008000f00 */
[----:B------:R-:W4:Y:S01]  /*02f0*/  LDG.E R17, desc[UR16][R2.64+-0x8] ;  /* 0xfffff81002117981 */ /* 0x000f22000c1e1900 */
[----:B------:R-:W-:Y:S01]  /*0300*/  MOV R25, UR21 ;  /* 0x0000001500197c02 */ /* 0x000fe20008000f00 */
[----:B------:R-:W-:-:S02]  /*0310*/  IMAD.WIDE R8, R14, 0x4, R8 ;  /* 0x000000040e087825 */ /* 0x000fc400078e0208 */
[----:B------:R-:W2:Y:S02]  /*0320*/  LDG.E R22, desc[UR16][R22.64] ;  /* 0x0000001016167981 */ /* 0x000ea4000c1e1900 */
[C---:B------:R-:W-:Y:S01]  /*0330*/  IMAD.WIDE R24, R14.reuse, 0x4, R24 ;  /* 0x000000040e187825 */ /* 0x040fe200078e0218 */
[----:B------:R-:W-:Y:S01]  /*0340*/  MOV R5, 0x4 ;  /* 0x0000000400057802 */ /* 0x000fe20000000f00 */
[----:B------:R0:W3:Y:S02]  /*0350*/  LDG.E R20, desc[UR16][R8.64] ;  /* 0x0000001008147981 */ /* 0x0000e4000c1e1900 */
[C---:B------:R-:W-:Y:S02]  /*0360*/  IMAD.WIDE R10, R14.reuse, R11, UR6 ;  /* 0x000000060e0a7e25 */ /* 0x040fe4000f8e020b */
[----:B------:R-:W4:Y:S02]  /*0370*/  LDG.E R18, desc[UR16][R24.64] ;  /* 0x0000001018127981 */ /* 0x000f24000c1e1900 */
[----:B------:R-:W-:-:S04]  /*0380*/  IMAD.WIDE R4, R14, R5, UR8 ;  /* 0x000000080e047e25 */ /* 0x000fc8000f8e0205 */
[----:B------:R-:W-:Y:S01]  /*0390*/  HFMA2 R27, -RZ, RZ, 0, 2.384185791015625e-07 ;  /* 0x00000004ff1b7431 */ /* 0x000fe200000001ff */
[----:B------:R1:W5:Y:S01]  /*03a0*/  LDG.E R16, desc[UR16][R10.64] ;  /* 0x000000100a107981 */ /* 0x000362000c1e1900 */
[----:B0-----:R-:W-:-:S03]  /*03b0*/  MOV R9, 0x4 ;  /* 0x0000000400097802 */ /* 0x001fc60000000f00 */
[----:B------:R-:W5:Y:S01]  /*03c0*/  LDG.E R15, desc[UR16][R2.64+-0x4] ;  /* 0xfffffc10020f7981 */ /* 0x000f62000c1e1900 */
[----:B------:R-:W-:-:S03]  /*03d0*/  IMAD.WIDE R6, R14, R7, UR10 ;  /* 0x0000000a0e067e25 */ /* 0x000fc6000f8e0207 */
[----:B------:R0:W5:Y:S01]  /*03e0*/  LDG.E R4, desc[UR16][R4.64] ;  /* 0x0000001004047981 */ /* 0x000162000c1e1900 */
[----:B------:R-:W-:-:S03]  /*03f0*/  IMAD.WIDE R8, R14, R9, UR12 ;  /* 0x0000000c0e087e25 */ /* 0x000fc6000f8e0209 */
[----:B------:R-:W5:Y:S01]  /*0400*/  LDG.E R23, desc[UR16][R2.64] ;  /* 0x0000001002177981 */ /* 0x000f62000c1e1900 */
[----:B-1----:R-:W-:-:S03]  /*0410*/  IMAD.WIDE R10, R14, R27, UR14 ;  /* 0x0000000e0e0a7e25 */ /* 0x002fc6000f8e021b */
[----:B------:R-:W5:Y:S04]  /*0420*/  LDG.E R7, desc[UR16][R6.64] ;  /* 0x0000001006077981 */ /* 0x000f68000c1e1900 */
[----:B------:R-:W5:Y:S04]  /*0430*/  LDG.E R24, desc[UR16][R2.64+0x4] ;  /* 0x0000041002187981 */ /* 0x000f68000c1e1900 */
[----:B------:R-:W5:Y:S04]  /*0440*/  LDG.E R8, desc[UR16][R8.64] ;  /* 0x0000001008087981 */ /* 0x000f68000c1e1900 */
[----:B------:R-:W5:Y:S04]  /*0450*/  LDG.E R25, desc[UR16][R2.64+0x8] ;  /* 0x0000081002197981 */ /* 0x000f68000c1e1900 */
[----:B------:R-:W5:Y:S04]  /*0460*/  LDG.E R10, desc[UR16][R10.64] ;  /* 0x000000100a0a7981 */ /* 0x000f68000c1e1900 */
[----:B------:R1:W5:Y:S01]  /*0470*/  LDG.E R27, desc[UR16][R2.64+0xc] ;  /* 0x00000c10021b7981 */ /* 0x000362000c1e1900 */
[----:B------:R-:W-:-:S04]  /*0480*/  UIADD3 UR5, UPT, UPT, UR5, 0x8, URZ ;  /* 0x0000000805057890 */ /* 0x000fc8000fffe0ff */
[----:B------:R-:W-:Y:S01]  /*0490*/  UISETP.NE.AND UP1, UPT, UR5, URZ, UPT ;  /* 0x000000ff0500728c */ /* 0x000fe2000bf25270 */
[----:B0-----:R-:W-:Y:S02]  /*04a0*/  MOV R5, UR18 ;  /* 0x0000001200057c02 */ /* 0x001fe40008000f00 */
[----:B-1----:R-:W-:Y:S02]  /*04b0*/  IADD3 R2, P0, PT, R2, 0x20, RZ ;  /* 0x0000002002027810 */ /* 0x002fe40007f1e0ff */
[----:B------:R-:W-:Y:S02]  /*04c0*/  LEA R14, R5, R14, 0x3 ;  /* 0x0000000e050e7211 */ /* 0x000fe400078e18ff */
[----:B------:R-:W-:Y:S01]  /*04d0*/  IADD3.X R3, PT, PT, RZ, R3, RZ, P0, !PT ;  /* 0x00000003ff037210 */ /* 0x000fe200007fe4ff */
[----:B--2---:R-:W-:-:S04]  /*04e0*/  FFMA R22, R21, R22, R12 ;  /* 0x0000001615167223 */ /* 0x004fc8000000000c */
[----:B---3--:R-:W-:-:S04]  /*04f0*/  FFMA R20, R19, R20, R22 ;  /* 0x0000001413147223 */ /* 0x008fc80000000016 */
[----:B----4-:R-:W-:-:S04]  /*0500*/  FFMA R18, R17, R18, R20 ;  /* 0x0000001211127223 */ /* 0x010fc80000000014 */
[----:B-----5:R-:W-:-:S04]  /*0510*/  FFMA R16, R15, R16, R18 ;  /* 0x000000100f107223 */ /* 0x020fc80000000012 */
[----:B------:R-:W-:-:S04]  /*0520*/  FFMA R23, R23, R4, R16 ;  /* 0x0000000417177223 */ /* 0x000fc80000000010 */
[----:B------:R-:W-:-:S04]  /*0530*/  FFMA R24, R24, R7, R23 ;  /* 0x0000000718187223 */ /* 0x000fc80000000017 */
[----:B------:R-:W-:-:S04]  /*0540*/  FFMA R8, R25, R8, R24 ;  /* 0x0000000819087223 */ /* 0x000fc80000000018 */
[----:B------:R-:W-:Y:S01]  /*0550*/  FFMA R12, R27, R10, R8 ;  /* 0x0000000a1b0c7223 */ /* 0x000fe20000000008 */
[----:B------:R-:W-:Y:S06]  /*0560*/  BRA.U UP1, `(.L_x_9) ;  /* 0xfffffffd01347547 */ /* 0x000fec000b83ffff */
.L_x_8:
[----:B------:R-:W-:Y:S05]  /*0570*/  BRA.U !UP0, `(.L_x_7) ;  /* 0x00000005083c7547 */ /* 0x000fea000b800000 */
[----:B------:R-:W-:Y:S01]  /*0580*/  UISETP.GE.U32.AND UP0, UPT, UR19, 0x4, UPT ;  /* 0x000000041300788c */ /* 0x000fe2000bf06070 */
[----:B------:R-:W-:Y:S01]  /*0590*/  IMAD R2, R0, UR18, RZ ;  /* 0x0000001200027c24 */ /* 0x000fe2000f8e02ff */
[----:B------:R-:W-:-:S04]  /*05a0*/  ULOP3.LUT UR5, UR18, 0x3, URZ, 0xc0, !UPT ;  /* 0x0000000312057892 */ /* 0x000fc8000f8ec0ff */
[----:B------:R-:W-:-:S03]  /*05b0*/  UISETP.NE.AND UP1, UPT, UR5, URZ, UPT ;  /* 0x000000ff0500728c */ /* 0x000fc6000bf25270 */
[----:B------:R-:W-:Y:S08]  /*05c0*/  BRA.U !UP0, `(.L_x_10) ;  /* 0x00000001087c7547 */ /* 0x000ff0000b800000 */
[----:B------:R-:W0:Y:S01]  /*05d0*/  LDC.64 R6, c[0x0][0x388] ;  /* 0x0000e200ff067b82 */ /* 0x000e220000000a00 */
[----:B------:R-:W1:Y:S01]  /*05e0*/  LDCU.64 UR6, c[0x0][0x380] ;  /* 0x00007000ff0677ac */ /* 0x000e620008000a00 */
[----:B------:R-:W-:Y:S01]  /*05f0*/  MOV R4, UR4 ;  /* 0x0000000400047c02 */ /* 0x000fe20008000f00 */
[C---:B------:R-:W-:Y:S01]  /*0600*/  VIADD R3, R2.reuse, UR4 ;  /* 0x0000000402037c36 */ /* 0x040fe20008000000 */
[----:B------:R-:W-:Y:S02]  /*0610*/  MOV R11, UR18 ;  /* 0x00000012000b7c02 */ /* 0x000fe40008000f00 */
[----:B------:R-:W-:Y:S01]  /*0620*/  IADD3 R14, P0, PT, R2, UR4, RZ ;  /* 0x00000004020e7c10 */ /* 0x000fe2000ff1e0ff */
[----:B------:R-:W-:Y:S01]  /*0630*/  IMAD R5, R4, UR18, R13 ;  /* 0x0000001204057c24 */ /* 0x000fe2000f8e020d */
[----:B------:R-:W2:Y:S01]  /*0640*/  LDC.64 R8, c[0x0][0x380] ;  /* 0x0000e000ff087b82 */ /* 0x000ea20000000a00 */
[----:B------:R-:W-:Y:S02]  /*0650*/  MOV R15, UR18 ;  /* 0x00000012000f7c02 */ /* 0x000fe40008000f00 */
[----:B------:R-:W-:Y:S01]  /*0660*/  MOV R17, UR18 ;  /* 0x0000001200117c02 */ /* 0x000fe20008000f00 */
[----:B0-----:R-:W-:-:S04]  /*0670*/  IMAD.WIDE R6, R5, 0x4, R6 ;  /* 0x0000000405067825 */ /* 0x001fc800078e0206 */
[----:B------:R-:W-:Y:S02]  /*0680*/  IMAD.WIDE.U32 R10, R11, 0x4, R6 ;  /* 0x000000040b0a7825 */ /* 0x000fe400078e0006 */
[----:B------:R-:W3:Y:S02]  /*0690*/  LDG.E R6, desc[UR16][R6.64] ;  /* 0x0000001006067981 */ /* 0x000ee4000c1e1900 */
[----:B--2---:R-:W-:Y:S01]  /*06a0*/  IMAD.WIDE.U32 R8, R3, 0x4, R8 ;  /* 0x0000000403087825 */ /* 0x004fe200078e0008 */
[----:B------:R-:W-:Y:S02]  /*06b0*/  IADD3.X R3, PT, PT, RZ, RZ, RZ, P0, !PT ;  /* 0x000000ffff037210 */ /* 0x000fe400007fe4ff */
[----:B-1----:R-:W-:-:S03]  /*06c0*/  LEA R4, P0, R14, UR6, 0x2 ;  /* 0x000000060e047c11 */ /* 0x002fc6000f8010ff */
[----:B------:R-:W3:Y:S01]  /*06d0*/  LDG.E R9, desc[UR16][R8.64] ;  /* 0x0000001008097981 */ /* 0x000ee2000c1e1900 */
[----:B------:R-:W-:Y:S01]  /*06e0*/  LEA.HI.X R5, R14, UR7, R3, 0x2, P0 ;  /* 0x000000070e057c11 */ /* 0x000fe200080f1403 */
[----:B------:R-:W-:Y:S02]  /*06f0*/  IMAD.WIDE.U32 R14, R15, 0x4, R10 ;  /* 0x000000040f0e7825 */ /* 0x000fe400078e000a */
[----:B------:R-:W2:Y:S04]  /*0700*/  LDG.E R3, desc[UR16][R10.64] ;  /* 0x000000100a037981 */ /* 0x000ea8000c1e1900 */
[----:B------:R-:W2:Y:S01]  /*0710*/  LDG.E R18, desc[UR16][R4.64+0x4] ;  /* 0x0000041004127981 */ /* 0x000ea2000c1e1900 */
[----:B------:R-:W-:-:S03]  /*0720*/  IMAD.WIDE.U32 R16, R17, 0x4, R14 ;  /* 0x0000000411107825 */ /* 0x000fc600078e000e */
[----:B------:R-:W4:Y:S04]  /*0730*/  LDG.E R19, desc[UR16][R14.64] ;  /* 0x000000100e137981 */ /* 0x000f28000c1e1900 */
[----:B------:R-:W4:Y:S04]  /*0740*/  LDG.E R20, desc[UR16][R4.64+0x8] ;  /* 0x0000081004147981 */ /* 0x000f28000c1e1900 */
[----:B------:R-:W5:Y:S04]  /*0750*/  LDG.E R22, desc[UR16][R4.64+0xc] ;  /* 0x00000c1004167981 */ /* 0x000f68000c1e1900 */
[----:B------:R-:W5:Y:S01]  /*0760*/  LDG.E R16, desc[UR16][R16.64] ;  /* 0x0000001010107981 */ /* 0x000f62000c1e1900 */
[----:B------:R-:W-:Y:S01]  /*0770*/  UIADD3 UR4, UPT, UPT, UR4, 0x4, URZ ;  /* 0x0000000404047890 */ /* 0x000fe2000fffe0ff */
[----:B---3--:R-:W-:-:S04]  /*0780*/  FFMA R9, R9, R6, R12 ;  /* 0x0000000609097223 */ /* 0x008fc8000000000c */
[----:B--2---:R-:W-:-:S04]  /*0790*/  FFMA R3, R18, R3, R9 ;  /* 0x0000000312037223 */ /* 0x004fc80000000009 */
[----:B----4-:R-:W-:-:S04]  /*07a0*/  FFMA R3, R20, R19, R3 ;  /* 0x0000001314037223 */ /* 0x010fc80000000003 */
[----:B-----5:R-:W-:-:S07]  /*07b0*/  FFMA R12, R22, R16, R3 ;  /* 0x00000010160c7223 */ /* 0x020fce0000000003 */
.L_x_10:
[----:B------:R-:W-:Y:S05]  /*07c0*/  BRA.U !UP1, `(.L_x_7) ;  /* 0x0000000109a87547 */ /* 0x000fea000b800000 */
[----:B------:R-:W-:Y:S01]  /*07d0*/  UISETP.NE.AND UP0, UPT, UR5, 0x1, UPT ;  /* 0x000000010500788c */ /* 0x000fe2000bf05270 */
[----:B------:R-:W-:Y:S01]  /*07e0*/  MOV R4, UR4 ;  /* 0x0000000400047c02 */ /* 0x000fe20008000f00 */
[----:B------:R-:W-:Y:S02]  /*07f0*/  ULOP3.LUT UR5, UR18, 0x1, URZ, 0xc0, !UPT ;  /* 0x0000000112057892 */ /* 0x000fe4000f8ec0ff */
[----:B------:R-:W-:Y:S02]  /*0800*/  MOV R17, UR18 ;  /* 0x0000001200117c02 */ /* 0x000fe40008000f00 */
[----:B------:R-:W-:Y:S01]  /*0810*/  UISETP.NE.U32.AND UP1, UPT, UR5, 0x1, UPT ;  /* 0x000000010500788c */ /* 0x000fe2000bf25070 */
[----:B------:R-:W-:-:S04]  /*0820*/  PLOP3.LUT P1, PT, PT, PT, UP0, 0x80, 0x8 ;  /* 0x000000000008781c */ /* 0x000fc80003f2f008 */
[----:B------:R-:W0:Y:S01]  /*0830*/  @UP0 LDCU.128 UR8, c[0x0][0x380] ;  /* 0x00007000ff0807ac */ /* 0x000e220008000c00 */
[----:B------:R-:W-:Y:S01]  /*0840*/  PLOP3.LUT P0, PT, PT, PT, UP1, 0x80, 0x8 ;  /* 0x000000000008781c */ /* 0x000fe20003f0f018 */
[----:B------:R-:W1:Y:S04]  /*0850*/  @UP0 LDCU.64 UR6, c[0x0][0x380] ;  /* 0x00007000ff0607ac */ /* 0x000e680008000a00 */
[----:B------:R-:W2:Y:S03]  /*0860*/  @!UP1 LDCU.128 UR12, c[0x0][0x380] ;  /* 0x00007000ff0c97ac */ /* 0x000ea60008000c00 */
[C---:B------:R-:W-:Y:S02]  /*0870*/  @P1 IADD3 R3, PT, PT, R2.reuse, UR4, RZ ;  /* 0x0000000402031c10 */ /* 0x040fe4000fffe0ff */
[----:B------:R-:W-:Y:S01]  /*0880*/  @P1 IADD3 R5, P2, PT, R2, UR4, RZ ;  /* 0x0000000402051c10 */ /* 0x000fe2000ff5e0ff */
[----:B------:R-:W-:-:S03]  /*0890*/  @UP0 UIADD3 UR4, UPT, UPT, UR4, 0x2, URZ ;  /* 0x0000000204040890 */ /* 0x000fc6000fffe0ff */
[----:B------:R-:W-:Y:S02]  /*08a0*/  @P1 IADD3.X R8, PT, PT, RZ, RZ, RZ, P2, !PT ;  /* 0x000000ffff081210 */ /* 0x000fe400017fe4ff */
[----:B0-----:R-:W-:Y:S01]  /*08b0*/  MOV R14, UR8 ;  /* 0x00000008000e7c02 */ /* 0x001fe20008000f00 */
[----:B------:R-:W-:Y:S01]  /*08c0*/  IMAD.U32 R6, RZ, RZ, UR10 ;  /* 0x0000000aff067e24 */ /* 0x000fe2000f8e00ff */
[----:B------:R-:W-:Y:S02]  /*08d0*/  MOV R15, UR9 ;  /* 0x00000009000f7c02 */ /* 0x000fe40008000f00 */
[----:B------:R-:W-:Y:S01]  /*08e0*/  MOV R7, UR11 ;  /* 0x0000000b00077c02 */ /* 0x000fe20008000f00 */
[----:B------:R-:W-:-:S04]  /*08f0*/  @P1 IMAD.WIDE.U32 R14, R3, 0x4, R14 ;  /* 0x00000004030e1825 */ /* 0x000fc800078e000e */
[----:B------:R-:W-:Y:S01]  /*0900*/  @P1 IMAD R3, R4, UR18, R13 ;  /* 0x0000001204031c24 */ /* 0x000fe2000f8e020d */
[----:B-1----:R-:W-:Y:S02]  /*0910*/  @P1 LEA R4, P2, R5, UR6, 0x2 ;  /* 0x0000000605041c11 */ /* 0x002fe4000f8410ff */
[----:B------:R-:W-:Y:S01]  /*0920*/  MOV R18, UR4 ;  /* 0x0000000400127c02 */ /* 0x000fe20008000f00 */
[----:B------:R-:W-:Y:S01]  /*0930*/  @P1 IMAD.WIDE R6, R3, 0x4, R6 ;  /* 0x0000000403061825 */ /* 0x000fe200078e0206 */
[----:B------:R-:W-:Y:S01]  /*0940*/  @P1 LEA.HI.X R5, R5, UR7, R8, 0x2, P2 ;  /* 0x0000000705051c11 */ /* 0x000fe200090f1408 */
[----:B------:R-:W3:Y:S01]  /*0950*/  @P1 LDG.E R3, desc[UR16][R14.64] ;  /* 0x000000100e031981 */ /* 0x000ee2000c1e1900 */
[----:B--2---:R-:W-:Y:S01]  /*0960*/  MOV R8, UR12 ;  /* 0x0000000c00087c02 */ /* 0x004fe20008000f00 */
[----:B------:R-:W-:Y:S01]  /*0970*/  @!P0 IMAD R21, R18, UR18, R13 ;  /* 0x0000001212158c24 */ /* 0x000fe2000f8e020d */
[----:B------:R-:W-:Y:S01]  /*0980*/  MOV R9, UR13 ;  /* 0x0000000d00097c02 */ /* 0x000fe20008000f00 */
[----:B------:R-:W-:Y:S01]  /*0990*/  @P1 IMAD.WIDE.U32 R16, R17, 0x4, R6 ;  /* 0x0000000411101825 */ /* 0x000fe200078e0006 */
[----:B------:R-:W-:Y:S01]  /*09a0*/  @!P0 IADD3 R19, PT, PT, R2, UR4, RZ ;  /* 0x0000000402138c10 */ /* 0x000fe2000fffe0ff */
[----:B------:R-:W3:Y:S01]  /*09b0*/  @P1 LDG.E R6, desc[UR16][R6.64] ;  /* 0x0000001006061981 */ /* 0x000ee2000c1e1900 */
[----:B------:R-:W-:-:S02]  /*09c0*/  MOV R10, UR14 ;  /* 0x0000000e000a7c02 */ /* 0x000fc40008000f00 */
[----:B------:R-:W-:Y:S01]  /*09d0*/  MOV R11, UR15 ;  /* 0x0000000f000b7c02 */ /* 0x000fe20008000f00 */
[----:B------:R-:W-:Y:S01]  /*09e0*/  @!P0 IMAD.WIDE.U32 R8, R19, 0x4, R8 ;  /* 0x0000000413088825 */ /* 0x000fe200078e0008 */
[----:B------:R-:W2:Y:S03]  /*09f0*/  @P1 LDG.E R16, desc[UR16][R16.64] ;  /* 0x0000001010101981 */ /* 0x000ea6000c1e1900 */
[----:B------:R-:W-:Y:S01]  /*0a00*/  @!P0 IMAD.WIDE R10, R21, 0x4, R10 ;  /* 0x00000004150a8825 */ /* 0x000fe200078e020a */
[----:B------:R-:W2:Y:S04]  /*0a10*/  @P1 LDG.E R4, desc[UR16][R4.64+0x4] ;  /* 0x0000041004041981 */ /* 0x000ea8000c1e1900 */
[----:B------:R-:W4:Y:S04]  /*0a20*/  @!P0 LDG.E R9, desc[UR16][R8.64] ;  /* 0x0000001008098981 */ /* 0x000f28000c1e1900 */
[----:B------:R-:W4:Y:S01]  /*0a30*/  @!P0 LDG.E R10, desc[UR16][R10.64] ;  /* 0x000000100a0a8981 */ /* 0x000f22000c1e1900 */
[----:B---3--:R-:W-:-:S04]  /*0a40*/  @P1 FFMA R3, R3, R6, R12 ;  /* 0x0000000603031223 */ /* 0x008fc8000000000c */
[----:B--2---:R-:W-:-:S04]  /*0a50*/  @P1 FFMA R12, R4, R16, R3 ;  /* 0x00000010040c1223 */ /* 0x004fc80000000003 */
[----:B----4-:R-:W-:-:S07]  /*0a60*/  @!P0 FFMA R12, R9, R10, R12 ;  /* 0x0000000a090c8223 */ /* 0x010fce000000000c */
.L_x_7:
[----:B------:R-:W0:Y:S01]  /*0a70*/  LDC.64 R2, c[0x0][0x390] ;  /* 0x0000e400ff027b82 */ /* 0x000e220000000a00 */
[----:B------:R-:W-:-:S04]  /*0a80*/  IMAD R13, R0, UR18, R13 ;  /* 0x00000012000d7c24 */ /* 0x000fc8000f8e020d */
[----:B0-----:R-:W-:-:S05]  /*0a90*/  IMAD.WIDE R2, R13, 0x4, R2 ;  /* 0x000000040d027825 */ /* 0x001fca00078e0202 */
[----:B------:R-:W-:Y:S01]  /*0aa0*/  STG.E desc[UR16][R2.64], R12 ;  /* 0x0000000c02007986 */ /* 0x000fe2000c101910 */
[----:B------:R-:W-:Y:S05]  /*0ab0*/  EXIT ;  /* 0x000000000000794d */ /* 0x000fea0003800000 */
.L_x_11:
        /* <DEDUP_REMOVED lines=12> */
.L_x_14:


//--------------------- .nv.shared._Z13matrixMulFourPfS_S_i --------------------------
	.section	.nv.shared._Z13matrixMulFourPfS_S_i,"aw",@nobits
	.sectionflags	@""
	.align	4
.nv.shared._Z13matrixMulFourPfS_S_i:
	.zero		2048


//--------------------- .nv.shared.reserved.0     --------------------------
	.section	.nv.shared.reserved.0,"aw",@nobits
	.weak		__nv_reservedSMEM_offset_0_alias
	.size		__nv_reservedSMEM_offset_0_alias, 0, 64
	.other		__nv_reservedSMEM_offset_0_alias,@"STO_CUDA_RESERVED_SHARED STV_DEFAULT"
__nv_reservedSMEM_offset_0_alias:
	.zero		0
	.zero		64


//--------------------- .nv.shared._Z15matrixMulSharedPfS_S_i --------------------------
	.section	.nv.shared._Z15matrixMulSharedPfS_S_i,"aw",@nobits
	.sectionflags	@""
	.align	4
.nv.shared._Z15matrixMulSharedPfS_S_i:
	.zero		3072


//--------------------- .nv.constant0._Z13matrixMulFourPfS_S_i --------------------------
	.section	.nv.constant0._Z13matrixMulFourPfS_S_i,"a",@progbits
	.sectionflags	@""
	.align	4
.nv.constant0._Z13matrixMulFourPfS_S_i:
	.zero		924


//--------------------- .nv.constant0._Z15matrixMulSharedPfS_S_i --------------------------
	.section	.nv.constant0._Z15matrixMulSharedPfS_S_i,"a",@progbits
	.sectionflags	@""
	.align	4
.nv.constant0._Z15matrixMulSharedPfS_S_i:
	.zero		924


//--------------------- .nv.constant0._Z15matrixMulKernelPfS_S_i --------------------------
	.section	.nv.constant0._Z15matrixMulKernelPfS_S_i,"a",@progbits
	.sectionflags	@""
	.align	4
.nv.constant0._Z15matrixMulKernelPfS_S_i:
	.zero		924


//--------------------- SYMBOLS --------------------------

	.type		.nv.reservedSmem.offset0,@object
	.size		.nv.reservedSmem.offset0,0x4
	.type		.nv.reservedSmem.cap,@object
	.size		.nv.reservedSmem.cap,0x4
